//
// Generated by NVIDIA NVVM Compiler
//
// Compiler Build ID: CL-36424714
// Cuda compilation tools, release 13.0, V13.0.88
// Based on NVVM 20.0.0
//

.version 9.0
.target sm_100
.address_size 64

	// .globl	_Z25instance_norm_fp16_kernelPK6__halfS1_S1_PS_iiii

.visible .entry _Z25instance_norm_fp16_kernelPK6__halfS1_S1_PS_iiii(
	.param .u64 .ptr .align 1 _Z25instance_norm_fp16_kernelPK6__halfS1_S1_PS_iiii_param_0,
	.param .u64 .ptr .align 1 _Z25instance_norm_fp16_kernelPK6__halfS1_S1_PS_iiii_param_1,
	.param .u64 .ptr .align 1 _Z25instance_norm_fp16_kernelPK6__halfS1_S1_PS_iiii_param_2,
	.param .u64 .ptr .align 1 _Z25instance_norm_fp16_kernelPK6__halfS1_S1_PS_iiii_param_3,
	.param .u32 _Z25instance_norm_fp16_kernelPK6__halfS1_S1_PS_iiii_param_4,
	.param .u32 _Z25instance_norm_fp16_kernelPK6__halfS1_S1_PS_iiii_param_5,
	.param .u32 _Z25instance_norm_fp16_kernelPK6__halfS1_S1_PS_iiii_param_6,
	.param .u32 _Z25instance_norm_fp16_kernelPK6__halfS1_S1_PS_iiii_param_7
)
{
	.reg .pred 	%p<26>;
	.reg .b16 	%rs<92>;
	.reg .b32 	%r<79>;
	.reg .b32 	%f<239>;
	.reg .b64 	%rd<33>;

	ld.param.u64 	%rd9, [_Z25instance_norm_fp16_kernelPK6__halfS1_S1_PS_iiii_param_0];
	ld.param.u64 	%rd7, [_Z25instance_norm_fp16_kernelPK6__halfS1_S1_PS_iiii_param_1];
	ld.param.u64 	%rd8, [_Z25instance_norm_fp16_kernelPK6__halfS1_S1_PS_iiii_param_2];
	ld.param.u64 	%rd10, [_Z25instance_norm_fp16_kernelPK6__halfS1_S1_PS_iiii_param_3];
	ld.param.u32 	%r42, [_Z25instance_norm_fp16_kernelPK6__halfS1_S1_PS_iiii_param_4];
	ld.param.u32 	%r43, [_Z25instance_norm_fp16_kernelPK6__halfS1_S1_PS_iiii_param_5];
	ld.param.u32 	%r40, [_Z25instance_norm_fp16_kernelPK6__halfS1_S1_PS_iiii_param_6];
	ld.param.u32 	%r41, [_Z25instance_norm_fp16_kernelPK6__halfS1_S1_PS_iiii_param_7];
	cvta.to.global.u64 	%rd1, %rd10;
	cvta.to.global.u64 	%rd2, %rd9;
	mov.u32 	%r44, %ctaid.x;
	mov.u32 	%r45, %ntid.x;
	mov.u32 	%r46, %tid.x;
	mad.lo.s32 	%r1, %r44, %r45, %r46;
	mov.u32 	%r47, %ctaid.y;
	mov.u32 	%r48, %ntid.y;
	mov.u32 	%r49, %tid.y;
	mad.lo.s32 	%r50, %r47, %r48, %r49;
	setp.ge.s32 	%p1, %r1, %r42;
	setp.ge.s32 	%p2, %r50, %r43;
	or.pred  	%p3, %p1, %p2;
	mov.f32 	%f235, 0f00000000;
	mov.f32 	%f236, 0f00000000;
	@%p3 bra 	$L__BB0_32;
	setp.lt.s32 	%p4, %r40, 1;
	@%p4 bra 	$L__BB0_18;
	setp.lt.s32 	%p5, %r41, 1;
	@%p5 bra 	$L__BB0_18;
	and.b32  	%r3, %r41, 15;
	add.s32 	%r4, %r3, -1;
	and.b32  	%r5, %r41, 7;
	add.s32 	%r6, %r5, -1;
	and.b32  	%r7, %r41, 2147483632;
	and.b32  	%r8, %r41, 3;
	mad.lo.s32 	%r52, %r43, %r1, %r50;
	mul.lo.s32 	%r9, %r52, %r40;
	mov.f32 	%f236, 0f00000000;
	mov.b32 	%r68, 0;
	mov.f32 	%f235, %f236;
$L__BB0_4:
	setp.lt.u32 	%p6, %r41, 16;
	add.s32 	%r54, %r68, %r9;
	mul.lo.s32 	%r11, %r54, %r41;
	mov.b32 	%r71, 0;
	@%p6 bra 	$L__BB0_7;
	mov.b32 	%r69, 0;
$L__BB0_6:
	.pragma "nounroll";
	add.s32 	%r56, %r69, %r11;
	mul.wide.s32 	%rd11, %r56, 2;
	add.s64 	%rd12, %rd2, %rd11;
	ld.global.u16 	%rs1, [%rd12];
	// begin inline asm
	{  cvt.f32.f16 %f39, %rs1;}

	// end inline asm
	add.f32 	%f55, %f235, %f39;
	fma.rn.f32 	%f56, %f39, %f39, %f236;
	ld.global.u16 	%rs2, [%rd12+2];
	// begin inline asm
	{  cvt.f32.f16 %f40, %rs2;}

	// end inline asm
	add.f32 	%f57, %f55, %f40;
	fma.rn.f32 	%f58, %f40, %f40, %f56;
	ld.global.u16 	%rs3, [%rd12+4];
	// begin inline asm
	{  cvt.f32.f16 %f41, %rs3;}

	// end inline asm
	add.f32 	%f59, %f57, %f41;
	fma.rn.f32 	%f60, %f41, %f41, %f58;
	ld.global.u16 	%rs4, [%rd12+6];
	// begin inline asm
	{  cvt.f32.f16 %f42, %rs4;}

	// end inline asm
	add.f32 	%f61, %f59, %f42;
	fma.rn.f32 	%f62, %f42, %f42, %f60;
	ld.global.u16 	%rs5, [%rd12+8];
	// begin inline asm
	{  cvt.f32.f16 %f43, %rs5;}

	// end inline asm
	add.f32 	%f63, %f61, %f43;
	fma.rn.f32 	%f64, %f43, %f43, %f62;
	ld.global.u16 	%rs6, [%rd12+10];
	// begin inline asm
	{  cvt.f32.f16 %f44, %rs6;}

	// end inline asm
	add.f32 	%f65, %f63, %f44;
	fma.rn.f32 	%f66, %f44, %f44, %f64;
	ld.global.u16 	%rs7, [%rd12+12];
	// begin inline asm
	{  cvt.f32.f16 %f45, %rs7;}

	// end inline asm
	add.f32 	%f67, %f65, %f45;
	fma.rn.f32 	%f68, %f45, %f45, %f66;
	ld.global.u16 	%rs8, [%rd12+14];
	// begin inline asm
	{  cvt.f32.f16 %f46, %rs8;}

	// end inline asm
	add.f32 	%f69, %f67, %f46;
	fma.rn.f32 	%f70, %f46, %f46, %f68;
	ld.global.u16 	%rs9, [%rd12+16];
	// begin inline asm
	{  cvt.f32.f16 %f47, %rs9;}

	// end inline asm
	add.f32 	%f71, %f69, %f47;
	fma.rn.f32 	%f72, %f47, %f47, %f70;
	ld.global.u16 	%rs10, [%rd12+18];
	// begin inline asm
	{  cvt.f32.f16 %f48, %rs10;}

	// end inline asm
	add.f32 	%f73, %f71, %f48;
	fma.rn.f32 	%f74, %f48, %f48, %f72;
	ld.global.u16 	%rs11, [%rd12+20];
	// begin inline asm
	{  cvt.f32.f16 %f49, %rs11;}

	// end inline asm
	add.f32 	%f75, %f73, %f49;
	fma.rn.f32 	%f76, %f49, %f49, %f74;
	ld.global.u16 	%rs12, [%rd12+22];
	// begin inline asm
	{  cvt.f32.f16 %f50, %rs12;}

	// end inline asm
	add.f32 	%f77, %f75, %f50;
	fma.rn.f32 	%f78, %f50, %f50, %f76;
	ld.global.u16 	%rs13, [%rd12+24];
	// begin inline asm
	{  cvt.f32.f16 %f51, %rs13;}

	// end inline asm
	add.f32 	%f79, %f77, %f51;
	fma.rn.f32 	%f80, %f51, %f51, %f78;
	ld.global.u16 	%rs14, [%rd12+26];
	// begin inline asm
	{  cvt.f32.f16 %f52, %rs14;}

	// end inline asm
	add.f32 	%f81, %f79, %f52;
	fma.rn.f32 	%f82, %f52, %f52, %f80;
	ld.global.u16 	%rs15, [%rd12+28];
	// begin inline asm
	{  cvt.f32.f16 %f53, %rs15;}

	// end inline asm
	add.f32 	%f83, %f81, %f53;
	fma.rn.f32 	%f84, %f53, %f53, %f82;
	ld.global.u16 	%rs16, [%rd12+30];
	// begin inline asm
	{  cvt.f32.f16 %f54, %rs16;}

	// end inline asm
	add.f32 	%f235, %f83, %f54;
	fma.rn.f32 	%f236, %f54, %f54, %f84;
	add.s32 	%r69, %r69, 16;
	setp.eq.s32 	%p7, %r69, %r7;
	mov.u32 	%r71, %r7;
	@%p7 bra 	$L__BB0_7;
	bra.uni 	$L__BB0_6;
$L__BB0_7:
	setp.eq.s32 	%p8, %r3, 0;
	@%p8 bra 	$L__BB0_17;
	setp.lt.u32 	%p9, %r4, 7;
	@%p9 bra 	$L__BB0_10;
	add.s32 	%r57, %r71, %r11;
	mul.wide.s32 	%rd13, %r57, 2;
	add.s64 	%rd14, %rd2, %rd13;
	ld.global.u16 	%rs17, [%rd14];
	// begin inline asm
	{  cvt.f32.f16 %f86, %rs17;}

	// end inline asm
	add.f32 	%f94, %f235, %f86;
	fma.rn.f32 	%f95, %f86, %f86, %f236;
	ld.global.u16 	%rs18, [%rd14+2];
	// begin inline asm
	{  cvt.f32.f16 %f87, %rs18;}

	// end inline asm
	add.f32 	%f96, %f94, %f87;
	fma.rn.f32 	%f97, %f87, %f87, %f95;
	ld.global.u16 	%rs19, [%rd14+4];
	// begin inline asm
	{  cvt.f32.f16 %f88, %rs19;}

	// end inline asm
	add.f32 	%f98, %f96, %f88;
	fma.rn.f32 	%f99, %f88, %f88, %f97;
	ld.global.u16 	%rs20, [%rd14+6];
	// begin inline asm
	{  cvt.f32.f16 %f89, %rs20;}

	// end inline asm
	add.f32 	%f100, %f98, %f89;
	fma.rn.f32 	%f101, %f89, %f89, %f99;
	ld.global.u16 	%rs21, [%rd14+8];
	// begin inline asm
	{  cvt.f32.f16 %f90, %rs21;}

	// end inline asm
	add.f32 	%f102, %f100, %f90;
	fma.rn.f32 	%f103, %f90, %f90, %f101;
	ld.global.u16 	%rs22, [%rd14+10];
	// begin inline asm
	{  cvt.f32.f16 %f91, %rs22;}

	// end inline asm
	add.f32 	%f104, %f102, %f91;
	fma.rn.f32 	%f105, %f91, %f91, %f103;
	ld.global.u16 	%rs23, [%rd14+12];
	// begin inline asm
	{  cvt.f32.f16 %f92, %rs23;}

	// end inline asm
	add.f32 	%f106, %f104, %f92;
	fma.rn.f32 	%f107, %f92, %f92, %f105;
	ld.global.u16 	%rs24, [%rd14+14];
	// begin inline asm
	{  cvt.f32.f16 %f93, %rs24;}

	// end inline asm
	add.f32 	%f235, %f106, %f93;
	fma.rn.f32 	%f236, %f93, %f93, %f107;
	add.s32 	%r71, %r71, 8;
$L__BB0_10:
	setp.eq.s32 	%p10, %r5, 0;
	@%p10 bra 	$L__BB0_17;
	setp.lt.u32 	%p11, %r6, 3;
	@%p11 bra 	$L__BB0_13;
	add.s32 	%r58, %r71, %r11;
	mul.wide.s32 	%rd15, %r58, 2;
	add.s64 	%rd16, %rd2, %rd15;
	ld.global.u16 	%rs25, [%rd16];
	// begin inline asm
	{  cvt.f32.f16 %f109, %rs25;}

	// end inline asm
	add.f32 	%f113, %f235, %f109;
	fma.rn.f32 	%f114, %f109, %f109, %f236;
	ld.global.u16 	%rs26, [%rd16+2];
	// begin inline asm
	{  cvt.f32.f16 %f110, %rs26;}

	// end inline asm
	add.f32 	%f115, %f113, %f110;
	fma.rn.f32 	%f116, %f110, %f110, %f114;
	ld.global.u16 	%rs27, [%rd16+4];
	// begin inline asm
	{  cvt.f32.f16 %f111, %rs27;}

	// end inline asm
	add.f32 	%f117, %f115, %f111;
	fma.rn.f32 	%f118, %f111, %f111, %f116;
	ld.global.u16 	%rs28, [%rd16+6];
	// begin inline asm
	{  cvt.f32.f16 %f112, %rs28;}

	// end inline asm
	add.f32 	%f235, %f117, %f112;
	fma.rn.f32 	%f236, %f112, %f112, %f118;
	add.s32 	%r71, %r71, 4;
$L__BB0_13:
	setp.eq.s32 	%p12, %r8, 0;
	@%p12 bra 	$L__BB0_17;
	setp.eq.s32 	%p13, %r8, 1;
	add.s32 	%r59, %r71, %r11;
	mul.wide.s32 	%rd17, %r59, 2;
	add.s64 	%rd3, %rd2, %rd17;
	ld.global.u16 	%rs29, [%rd3];
	// begin inline asm
	{  cvt.f32.f16 %f119, %rs29;}

	// end inline asm
	add.f32 	%f235, %f235, %f119;
	fma.rn.f32 	%f236, %f119, %f119, %f236;
	@%p13 bra 	$L__BB0_17;
	setp.eq.s32 	%p14, %r8, 2;
	ld.global.u16 	%rs30, [%rd3+2];
	// begin inline asm
	{  cvt.f32.f16 %f120, %rs30;}

	// end inline asm
	add.f32 	%f235, %f235, %f120;
	fma.rn.f32 	%f236, %f120, %f120, %f236;
	@%p14 bra 	$L__BB0_17;
	ld.global.u16 	%rs31, [%rd3+4];
	// begin inline asm
	{  cvt.f32.f16 %f121, %rs31;}

	// end inline asm
	add.f32 	%f235, %f235, %f121;
	fma.rn.f32 	%f236, %f121, %f121, %f236;
$L__BB0_17:
	add.s32 	%r68, %r68, 1;
	setp.ne.s32 	%p15, %r68, %r40;
	@%p15 bra 	$L__BB0_4;
$L__BB0_18:
	setp.lt.s32 	%p16, %r40, 1;
	mul.lo.s32 	%r60, %r41, %r40;
	cvt.rn.f32.s32 	%f122, %r60;
	div.rn.f32 	%f33, %f235, %f122;
	div.rn.f32 	%f123, %f236, %f122;
	mul.f32 	%f124, %f33, %f33;
	sub.f32 	%f125, %f123, %f124;
	add.f32 	%f126, %f125, 0f3727C5AC;
	sqrt.rn.f32 	%f34, %f126;
	@%p16 bra 	$L__BB0_32;
	setp.lt.s32 	%p17, %r41, 1;
	mad.lo.s32 	%r20, %r43, %r1, %r50;
	cvta.to.global.u64 	%rd18, %rd7;
	mul.wide.u32 	%rd19, %r50, 2;
	add.s64 	%rd4, %rd18, %rd19;
	cvta.to.global.u64 	%rd20, %rd8;
	add.s64 	%rd5, %rd20, %rd19;
	@%p17 bra 	$L__BB0_32;
	and.b32  	%r21, %r41, 7;
	and.b32  	%r22, %r41, 3;
	and.b32  	%r23, %r41, 2147483640;
	and.b32  	%r24, %r41, 1;
	neg.s32 	%r25, %r23;
	add.s64 	%rd6, %rd1, 8;
	mul.lo.s32 	%r26, %r20, %r40;
	mov.b32 	%r73, 0;
$L__BB0_21:
	setp.lt.u32 	%p18, %r41, 8;
	add.s32 	%r63, %r73, %r26;
	mul.lo.s32 	%r28, %r63, %r41;
	mov.b32 	%r77, 0;
	mov.u32 	%r74, %r28;
	mov.u32 	%r75, %r25;
	@%p18 bra 	$L__BB0_23;
$L__BB0_22:
	.pragma "nounroll";
	mul.wide.s32 	%rd21, %r74, 2;
	add.s64 	%rd22, %rd2, %rd21;
	add.s64 	%rd23, %rd6, %rd21;
	ld.global.u16 	%rs32, [%rd22];
	// begin inline asm
	{  cvt.f32.f16 %f127, %rs32;}

	// end inline asm
	sub.f32 	%f159, %f127, %f33;
	div.rn.f32 	%f160, %f159, %f34;
	ld.global.u16 	%rs33, [%rd4];
	// begin inline asm
	{  cvt.f32.f16 %f128, %rs33;}

	// end inline asm
	ld.global.u16 	%rs34, [%rd5];
	// begin inline asm
	{  cvt.f32.f16 %f129, %rs34;}

	// end inline asm
	fma.rn.f32 	%f130, %f160, %f128, %f129;
	// begin inline asm
	{  cvt.rn.f16.f32 %rs35, %f130;}

	// end inline asm
	st.global.u16 	[%rd23+-8], %rs35;
	ld.global.u16 	%rs36, [%rd22+2];
	// begin inline asm
	{  cvt.f32.f16 %f131, %rs36;}

	// end inline asm
	sub.f32 	%f161, %f131, %f33;
	div.rn.f32 	%f162, %f161, %f34;
	ld.global.u16 	%rs37, [%rd4];
	// begin inline asm
	{  cvt.f32.f16 %f132, %rs37;}

	// end inline asm
	ld.global.u16 	%rs38, [%rd5];
	// begin inline asm
	{  cvt.f32.f16 %f133, %rs38;}

	// end inline asm
	fma.rn.f32 	%f134, %f162, %f132, %f133;
	// begin inline asm
	{  cvt.rn.f16.f32 %rs39, %f134;}

	// end inline asm
	st.global.u16 	[%rd23+-6], %rs39;
	ld.global.u16 	%rs40, [%rd22+4];
	// begin inline asm
	{  cvt.f32.f16 %f135, %rs40;}

	// end inline asm
	sub.f32 	%f163, %f135, %f33;
	div.rn.f32 	%f164, %f163, %f34;
	ld.global.u16 	%rs41, [%rd4];
	// begin inline asm
	{  cvt.f32.f16 %f136, %rs41;}

	// end inline asm
	ld.global.u16 	%rs42, [%rd5];
	// begin inline asm
	{  cvt.f32.f16 %f137, %rs42;}

	// end inline asm
	fma.rn.f32 	%f138, %f164, %f136, %f137;
	// begin inline asm
	{  cvt.rn.f16.f32 %rs43, %f138;}

	// end inline asm
	st.global.u16 	[%rd23+-4], %rs43;
	ld.global.u16 	%rs44, [%rd22+6];
	// begin inline asm
	{  cvt.f32.f16 %f139, %rs44;}

	// end inline asm
	sub.f32 	%f165, %f139, %f33;
	div.rn.f32 	%f166, %f165, %f34;
	ld.global.u16 	%rs45, [%rd4];
	// begin inline asm
	{  cvt.f32.f16 %f140, %rs45;}

	// end inline asm
	ld.global.u16 	%rs46, [%rd5];
	// begin inline asm
	{  cvt.f32.f16 %f141, %rs46;}

	// end inline asm
	fma.rn.f32 	%f142, %f166, %f140, %f141;
	// begin inline asm
	{  cvt.rn.f16.f32 %rs47, %f142;}

	// end inline asm
	st.global.u16 	[%rd23+-2], %rs47;
	ld.global.u16 	%rs48, [%rd22+8];
	// begin inline asm
	{  cvt.f32.f16 %f143, %rs48;}

	// end inline asm
	sub.f32 	%f167, %f143, %f33;
	div.rn.f32 	%f168, %f167, %f34;
	ld.global.u16 	%rs49, [%rd4];
	// begin inline asm
	{  cvt.f32.f16 %f144, %rs49;}

	// end inline asm
	ld.global.u16 	%rs50, [%rd5];
	// begin inline asm
	{  cvt.f32.f16 %f145, %rs50;}

	// end inline asm
	fma.rn.f32 	%f146, %f168, %f144, %f145;
	// begin inline asm
	{  cvt.rn.f16.f32 %rs51, %f146;}

	// end inline asm
	st.global.u16 	[%rd23], %rs51;
	ld.global.u16 	%rs52, [%rd22+10];
	// begin inline asm
	{  cvt.f32.f16 %f147, %rs52;}

	// end inline asm
	sub.f32 	%f169, %f147, %f33;
	div.rn.f32 	%f170, %f169, %f34;
	ld.global.u16 	%rs53, [%rd4];
	// begin inline asm
	{  cvt.f32.f16 %f148, %rs53;}

	// end inline asm
	ld.global.u16 	%rs54, [%rd5];
	// begin inline asm
	{  cvt.f32.f16 %f149, %rs54;}

	// end inline asm
	fma.rn.f32 	%f150, %f170, %f148, %f149;
	// begin inline asm
	{  cvt.rn.f16.f32 %rs55, %f150;}

	// end inline asm
	st.global.u16 	[%rd23+2], %rs55;
	ld.global.u16 	%rs56, [%rd22+12];
	// begin inline asm
	{  cvt.f32.f16 %f151, %rs56;}

	// end inline asm
	sub.f32 	%f171, %f151, %f33;
	div.rn.f32 	%f172, %f171, %f34;
	ld.global.u16 	%rs57, [%rd4];
	// begin inline asm
	{  cvt.f32.f16 %f152, %rs57;}

	// end inline asm
	ld.global.u16 	%rs58, [%rd5];
	// begin inline asm
	{  cvt.f32.f16 %f153, %rs58;}

	// end inline asm
	fma.rn.f32 	%f154, %f172, %f152, %f153;
	// begin inline asm
	{  cvt.rn.f16.f32 %rs59, %f154;}

	// end inline asm
	st.global.u16 	[%rd23+4], %rs59;
	ld.global.u16 	%rs60, [%rd22+14];
	// begin inline asm
	{  cvt.f32.f16 %f155, %rs60;}

	// end inline asm
	sub.f32 	%f173, %f155, %f33;
	div.rn.f32 	%f174, %f173, %f34;
	ld.global.u16 	%rs61, [%rd4];
	// begin inline asm
	{  cvt.f32.f16 %f156, %rs61;}

	// end inline asm
	ld.global.u16 	%rs62, [%rd5];
	// begin inline asm
	{  cvt.f32.f16 %f157, %rs62;}

	// end inline asm
	fma.rn.f32 	%f158, %f174, %f156, %f157;
	// begin inline asm
	{  cvt.rn.f16.f32 %rs63, %f158;}

	// end inline asm
	st.global.u16 	[%rd23+6], %rs63;
	add.s32 	%r75, %r75, 8;
	add.s32 	%r74, %r74, 8;
	setp.eq.s32 	%p19, %r75, 0;
	mov.u32 	%r77, %r23;
	@%p19 bra 	$L__BB0_23;
	bra.uni 	$L__BB0_22;
$L__BB0_23:
	setp.eq.s32 	%p20, %r21, 0;
	@%p20 bra 	$L__BB0_31;
	add.s32 	%r64, %r21, -1;
	setp.lt.u32 	%p21, %r64, 3;
	@%p21 bra 	$L__BB0_26;
	add.s32 	%r65, %r77, %r28;
	mul.wide.s32 	%rd24, %r65, 2;
	add.s64 	%rd25, %rd2, %rd24;
	ld.global.u16 	%rs64, [%rd25];
	// begin inline asm
	{  cvt.f32.f16 %f175, %rs64;}

	// end inline asm
	sub.f32 	%f191, %f175, %f33;
	div.rn.f32 	%f192, %f191, %f34;
	ld.global.u16 	%rs65, [%rd4];
	// begin inline asm
	{  cvt.f32.f16 %f176, %rs65;}

	// end inline asm
	ld.global.u16 	%rs66, [%rd5];
	// begin inline asm
	{  cvt.f32.f16 %f177, %rs66;}

	// end inline asm
	fma.rn.f32 	%f178, %f192, %f176, %f177;
	// begin inline asm
	{  cvt.rn.f16.f32 %rs67, %f178;}

	// end inline asm
	add.s64 	%rd26, %rd1, %rd24;
	st.global.u16 	[%rd26], %rs67;
	ld.global.u16 	%rs68, [%rd25+2];
	// begin inline asm
	{  cvt.f32.f16 %f179, %rs68;}

	// end inline asm
	sub.f32 	%f193, %f179, %f33;
	div.rn.f32 	%f194, %f193, %f34;
	ld.global.u16 	%rs69, [%rd4];
	// begin inline asm
	{  cvt.f32.f16 %f180, %rs69;}

	// end inline asm
	ld.global.u16 	%rs70, [%rd5];
	// begin inline asm
	{  cvt.f32.f16 %f181, %rs70;}

	// end inline asm
	fma.rn.f32 	%f182, %f194, %f180, %f181;
	// begin inline asm
	{  cvt.rn.f16.f32 %rs71, %f182;}

	// end inline asm
	st.global.u16 	[%rd26+2], %rs71;
	ld.global.u16 	%rs72, [%rd25+4];
	// begin inline asm
	{  cvt.f32.f16 %f183, %rs72;}

	// end inline asm
	sub.f32 	%f195, %f183, %f33;
	div.rn.f32 	%f196, %f195, %f34;
	ld.global.u16 	%rs73, [%rd4];
	// begin inline asm
	{  cvt.f32.f16 %f184, %rs73;}

	// end inline asm
	ld.global.u16 	%rs74, [%rd5];
	// begin inline asm
	{  cvt.f32.f16 %f185, %rs74;}

	// end inline asm
	fma.rn.f32 	%f186, %f196, %f184, %f185;
	// begin inline asm
	{  cvt.rn.f16.f32 %rs75, %f186;}

	// end inline asm
	st.global.u16 	[%rd26+4], %rs75;
	ld.global.u16 	%rs76, [%rd25+6];
	// begin inline asm
	{  cvt.f32.f16 %f187, %rs76;}

	// end inline asm
	sub.f32 	%f197, %f187, %f33;
	div.rn.f32 	%f198, %f197, %f34;
	ld.global.u16 	%rs77, [%rd4];
	// begin inline asm
	{  cvt.f32.f16 %f188, %rs77;}

	// end inline asm
	ld.global.u16 	%rs78, [%rd5];
	// begin inline asm
	{  cvt.f32.f16 %f189, %rs78;}

	// end inline asm
	fma.rn.f32 	%f190, %f198, %f188, %f189;
	// begin inline asm
	{  cvt.rn.f16.f32 %rs79, %f190;}

	// end inline asm
	st.global.u16 	[%rd26+6], %rs79;
	add.s32 	%r77, %r77, 4;
$L__BB0_26:
	setp.eq.s32 	%p22, %r22, 0;
	@%p22 bra 	$L__BB0_31;
	setp.eq.s32 	%p23, %r22, 1;
	@%p23 bra 	$L__BB0_29;
	add.s32 	%r66, %r77, %r28;
	mul.wide.s32 	%rd27, %r66, 2;
	add.s64 	%rd28, %rd2, %rd27;
	ld.global.u16 	%rs80, [%rd28];
	// begin inline asm
	{  cvt.f32.f16 %f199, %rs80;}

	// end inline asm
	sub.f32 	%f207, %f199, %f33;
	div.rn.f32 	%f208, %f207, %f34;
	ld.global.u16 	%rs81, [%rd4];
	// begin inline asm
	{  cvt.f32.f16 %f200, %rs81;}

	// end inline asm
	ld.global.u16 	%rs82, [%rd5];
	// begin inline asm
	{  cvt.f32.f16 %f201, %rs82;}

	// end inline asm
	fma.rn.f32 	%f202, %f208, %f200, %f201;
	// begin inline asm
	{  cvt.rn.f16.f32 %rs83, %f202;}

	// end inline asm
	add.s64 	%rd29, %rd1, %rd27;
	st.global.u16 	[%rd29], %rs83;
	ld.global.u16 	%rs84, [%rd28+2];
	// begin inline asm
	{  cvt.f32.f16 %f203, %rs84;}

	// end inline asm
	sub.f32 	%f209, %f203, %f33;
	div.rn.f32 	%f210, %f209, %f34;
	ld.global.u16 	%rs85, [%rd4];
	// begin inline asm
	{  cvt.f32.f16 %f204, %rs85;}

	// end inline asm
	ld.global.u16 	%rs86, [%rd5];
	// begin inline asm
	{  cvt.f32.f16 %f205, %rs86;}

	// end inline asm
	fma.rn.f32 	%f206, %f210, %f204, %f205;
	// begin inline asm
	{  cvt.rn.f16.f32 %rs87, %f206;}

	// end inline asm
	st.global.u16 	[%rd29+2], %rs87;
	add.s32 	%r77, %r77, 2;
$L__BB0_29:
	setp.eq.s32 	%p24, %r24, 0;
	@%p24 bra 	$L__BB0_31;
	add.s32 	%r67, %r77, %r28;
	mul.wide.s32 	%rd30, %r67, 2;
	add.s64 	%rd31, %rd2, %rd30;
	ld.global.u16 	%rs88, [%rd31];
	// begin inline asm
	{  cvt.f32.f16 %f211, %rs88;}

	// end inline asm
	sub.f32 	%f215, %f211, %f33;
	div.rn.f32 	%f216, %f215, %f34;
	ld.global.u16 	%rs89, [%rd4];
	// begin inline asm
	{  cvt.f32.f16 %f212, %rs89;}

	// end inline asm
	ld.global.u16 	%rs90, [%rd5];
	// begin inline asm
	{  cvt.f32.f16 %f213, %rs90;}

	// end inline asm
	fma.rn.f32 	%f214, %f216, %f212, %f213;
	// begin inline asm
	{  cvt.rn.f16.f32 %rs91, %f214;}

	// end inline asm
	add.s64 	%rd32, %rd1, %rd30;
	st.global.u16 	[%rd32], %rs91;
$L__BB0_31:
	add.s32 	%r73, %r73, 1;
	setp.ne.s32 	%p25, %r73, %r40;
	@%p25 bra 	$L__BB0_21;
$L__BB0_32:
	ret;

}


// ===== COMPILED SASS (sm_100) =====

	.target	sm_100

	.elftype	@"ET_EXEC"


//--------------------- .note.nv.tkinfo           --------------------------
	.section	.note.nv.tkinfo,"",@"SHT_NOTE"
	.sectionflags	@"SHF_NOTE_NV_TKINFO"
	.tkinfo
        /*0018*/ 	.word	0x00000002
        /*0030*/ 	.string	""
        /*0030*/ 	.string	"ptxas"
        /*0030*/ 	.string	"Cuda compilation tools, release 13.0, V13.0.88"
        /*0030*/ 	.string	"Build cuda_13.0.r13.0/compiler.36424714_0"
        /*0030*/ 	.string	"-arch sm_100 -m 64 "



//--------------------- .note.nv.cuinfo           --------------------------
	.section	.note.nv.cuinfo,"",@"SHT_NOTE"
	.sectionflags	@"SHF_NOTE_NV_CUINFO"
        /*0018*/ 	.short	0x0002
        /*001a*/ 	.short	0x0064
        /*001c*/ 	.short	0x0082
	.zero		2


//--------------------- .nv.info                  --------------------------
	.section	.nv.info,"",@"SHT_CUDA_INFO"
	.align	4


	//----- nvinfo : EIATTR_REGCOUNT
	.align		4
        /*0000*/ 	.byte	0x04, 0x2f
        /*0002*/ 	.short	(.L_1 - .L_0)
	.align		4
.L_0:
        /*0004*/ 	.word	index@(_Z25instance_norm_fp16_kernelPK6__halfS1_S1_PS_iiii)
        /*0008*/ 	.word	0x00000020


	//----- nvinfo : EIATTR_FRAME_SIZE
	.align		4
.L_1:
        /*000c*/ 	.byte	0x04, 0x11
        /*000e*/ 	.short	(.L_3 - .L_2)
	.align		4
.L_2:
        /*0010*/ 	.word	index@($__internal_1_$__cuda_sm3x_div_rn_noftz_f32_slowpath)
        /*0014*/ 	.word	0x00000000


	//----- nvinfo : EIATTR_FRAME_SIZE
	.align		4
.L_3:
        /*0018*/ 	.byte	0x04, 0x11
        /*001a*/ 	.short	(.L_5 - .L_4)
	.align		4
.L_4:
        /*001c*/ 	.word	index@($__internal_0_$__cuda_sm20_sqrt_rn_f32_slowpath)
        /*0020*/ 	.word	0x00000000


	//----- nvinfo : EIATTR_FRAME_SIZE
	.align		4
.L_5:
        /*0024*/ 	.byte	0x04, 0x11
        /*0026*/ 	.short	(.L_7 - .L_6)
	.align		4
.L_6:
        /*0028*/ 	.word	index@(_Z25instance_norm_fp16_kernelPK6__halfS1_S1_PS_iiii)
        /*002c*/ 	.word	0x00000000


	//----- nvinfo : EIATTR_MIN_STACK_SIZE
	.align		4
.L_7:
        /*0030*/ 	.byte	0x04, 0x12
        /*0032*/ 	.short	(.L_9 - .L_8)
	.align		4
.L_8:
        /*0034*/ 	.word	index@(_Z25instance_norm_fp16_kernelPK6__halfS1_S1_PS_iiii)
        /*0038*/ 	.word	0x00000000
.L_9:


//--------------------- .nv.compat                --------------------------
	.section	.nv.compat,"",@"SHT_CUDA_COMPAT_INFO"
	.align	4
        /*0000*/ 	.byte	0x02, 0x09, 0x00, 0x00, 0x02, 0x02, 0x01, 0x00, 0x02, 0x05, 0x05, 0x00, 0x03, 0x07, 0x01, 0x01
        /*0010*/ 	.byte	0x02, 0x03, 0x00, 0x00, 0x02, 0x06, 0x01, 0x00, 0x04, 0x0b, 0x08, 0x00, 0x01, 0x00, 0x00, 0x00
        /*0020*/ 	.byte	0x00, 0x00, 0x00, 0x00


//--------------------- .nv.info._Z25instance_norm_fp16_kernelPK6__halfS1_S1_PS_iiii --------------------------
	.section	.nv.info._Z25instance_norm_fp16_kernelPK6__halfS1_S1_PS_iiii,"",@"SHT_CUDA_INFO"
	.sectionflags	@""
	.align	4


	//----- nvinfo : EIATTR_CUDA_API_VERSION
	.align		4
        /*0000*/ 	.byte	0x04, 0x37
        /*0002*/ 	.short	(.L_11 - .L_10)
.L_10:
        /*0004*/ 	.word	0x00000082


	//----- nvinfo : EIATTR_KPARAM_INFO
	.align		4
.L_11:
        /*0008*/ 	.byte	0x04, 0x17
        /*000a*/ 	.short	(.L_13 - .L_12)
.L_12:
        /*000c*/ 	.word	0x00000000
        /*0010*/ 	.short	0x0007
        /*0012*/ 	.short	0x002c
        /*0014*/ 	.byte	0x00, 0xf0, 0x11, 0x00


	//----- nvinfo : EIATTR_KPARAM_INFO
	.align		4
.L_13:
        /*0018*/ 	.byte	0x04, 0x17
        /*001a*/ 	.short	(.L_15 - .L_14)
.L_14:
        /*001c*/ 	.word	0x00000000
        /*0020*/ 	.short	0x0006
        /*0022*/ 	.short	0x0028
        /*0024*/ 	.byte	0x00, 0xf0, 0x11, 0x00


	//----- nvinfo : EIATTR_KPARAM_INFO
	.align		4
.L_15:
        /*0028*/ 	.byte	0x04, 0x17
        /*002a*/ 	.short	(.L_17 - .L_16)
.L_16:
        /*002c*/ 	.word	0x00000000
        /*0030*/ 	.short	0x0005
        /*0032*/ 	.short	0x0024
        /*0034*/ 	.byte	0x00, 0xf0, 0x11, 0x00


	//----- nvinfo : EIATTR_KPARAM_INFO
	.align		4
.L_17:
        /*0038*/ 	.byte	0x04, 0x17
        /*003a*/ 	.short	(.L_19 - .L_18)
.L_18:
        /*003c*/ 	.word	0x00000000
        /*0040*/ 	.short	0x0004
        /*0042*/ 	.short	0x0020
        /*0044*/ 	.byte	0x00, 0xf0, 0x11, 0x00


	//----- nvinfo : EIATTR_KPARAM_INFO
	.align		4
.L_19:
        /*0048*/ 	.byte	0x04, 0x17
        /*004a*/ 	.short	(.L_21 - .L_20)
.L_20:
        /*004c*/ 	.word	0x00000000
        /*0050*/ 	.short	0x0003
        /*0052*/ 	.short	0x0018
        /*0054*/ 	.byte	0x00, 0xf5, 0x21, 0x00


	//----- nvinfo : EIATTR_KPARAM_INFO
	.align		4
.L_21:
        /*0058*/ 	.byte	0x04, 0x17
        /*005a*/ 	.short	(.L_23 - .L_22)
.L_22:
        /*005c*/ 	.word	0x00000000
        /*0060*/ 	.short	0x0002
        /*0062*/ 	.short	0x0010
        /*0064*/ 	.byte	0x00, 0xf5, 0x21, 0x00


	//----- nvinfo : EIATTR_KPARAM_INFO
	.align		4
.L_23:
        /*0068*/ 	.byte	0x04, 0x17
        /*006a*/ 	.short	(.L_25 - .L_24)
.L_24:
        /*006c*/ 	.word	0x00000000
        /*0070*/ 	.short	0x0001
        /*0072*/ 	.short	0x0008
        /*0074*/ 	.byte	0x00, 0xf5, 0x21, 0x00


	//----- nvinfo : EIATTR_KPARAM_INFO
	.align		4
.L_25:
        /*0078*/ 	.byte	0x04, 0x17
        /*007a*/ 	.short	(.L_27 - .L_26)
.L_26:
        /*007c*/ 	.word	0x00000000
        /*0080*/ 	.short	0x0000
        /*0082*/ 	.short	0x0000
        /*0084*/ 	.byte	0x00, 0xf5, 0x21, 0x00


	//----- nvinfo : EIATTR_SPARSE_MMA_MASK
	.align		4
.L_27:
        /*0088*/ 	.byte	0x03, 0x50
        /*008a*/ 	.short	0x0000


	//----- nvinfo : EIATTR_MAXREG_COUNT
	.align		4
        /*008c*/ 	.byte	0x03, 0x1b
        /*008e*/ 	.short	0x00ff


	//----- nvinfo : EIATTR_MERCURY_ISA_VERSION
	.align		4
        /*0090*/ 	.byte	0x03, 0x5f
        /*0092*/ 	.short	0x0101


	//----- nvinfo : EIATTR_VRC_CTA_INIT_COUNT
	.align		4
        /*0094*/ 	.byte	0x02, 0x4a
	.zero		1
	.zero		1


	//----- nvinfo : EIATTR_EXIT_INSTR_OFFSETS
	.align		4
        /*0098*/ 	.byte	0x04, 0x1c
        /*009a*/ 	.short	(.L_29 - .L_28)


	//   ....[0]....
.L_28:
        /*009c*/ 	.word	0x000000c0


	//   ....[1]....
        /*00a0*/ 	.word	0x00000f30


	//   ....[2]....
        /*00a4*/ 	.word	0x00000f70


	//   ....[3]....
        /*00a8*/ 	.word	0x000029b0


	//----- nvinfo : EIATTR_CRS_STACK_SIZE
	.align		4
.L_29:
        /*00ac*/ 	.byte	0x04, 0x1e
        /*00ae*/ 	.short	(.L_31 - .L_30)
.L_30:
        /*00b0*/ 	.word	0x00000000


	//----- nvinfo : EIATTR_CBANK_PARAM_SIZE
	.align		4
.L_31:
        /*00b4*/ 	.byte	0x03, 0x19
        /*00b6*/ 	.short	0x0030


	//----- nvinfo : EIATTR_PARAM_CBANK
	.align		4
        /*00b8*/ 	.byte	0x04, 0x0a
        /*00ba*/ 	.short	(.L_33 - .L_32)
	.align		4
.L_32:
        /*00bc*/ 	.word	index@(.nv.constant0._Z25instance_norm_fp16_kernelPK6__halfS1_S1_PS_iiii)
        /*00c0*/ 	.short	0x0380
        /*00c2*/ 	.short	0x0030


	//----- nvinfo : EIATTR_SW_WAR
	.align		4
.L_33:
        /*00c4*/ 	.byte	0x04, 0x36
        /*00c6*/ 	.short	(.L_35 - .L_34)
.L_34:
        /*00c8*/ 	.word	0x00000008
.L_35:


//--------------------- .nv.callgraph             --------------------------
	.section	.nv.callgraph,"",@"SHT_CUDA_CALLGRAPH"
	.align	4
	.sectionentsize	8
	.align		4
        /*0000*/ 	.word	0x00000000
	.align		4
        /*0004*/ 	.word	0xffffffff
	.align		4
        /*0008*/ 	.word	0x00000000
	.align		4
        /*000c*/ 	.word	0xfffffffe
	.align		4
        /*0010*/ 	.word	0x00000000
	.align		4
        /*0014*/ 	.word	0xfffffffd
	.align		4
        /*0018*/ 	.word	0x00000000
	.align		4
        /*001c*/ 	.word	0xfffffffc


//--------------------- .text._Z25instance_norm_fp16_kernelPK6__halfS1_S1_PS_iiii --------------------------
	.section	.text._Z25instance_norm_fp16_kernelPK6__halfS1_S1_PS_iiii,"ax",@progbits
	.align	128
        .global         _Z25instance_norm_fp16_kernelPK6__halfS1_S1_PS_iiii
        .type           _Z25instance_norm_fp16_kernelPK6__halfS1_S1_PS_iiii,@function
        .size           _Z25instance_norm_fp16_kernelPK6__halfS1_S1_PS_iiii,(.L_x_64 - _Z25instance_norm_fp16_kernelPK6__halfS1_S1_PS_iiii)
        .other          _Z25instance_norm_fp16_kernelPK6__halfS1_S1_PS_iiii,@"STO_CUDA_ENTRY STV_DEFAULT"
_Z25instance_norm_fp16_kernelPK6__halfS1_S1_PS_iiii:
.text._Z25instance_norm_fp16_kernelPK6__halfS1_S1_PS_iiii:
[----:B------:R-:W-:Y:S01]  /*0000*/  LDC R1, c[0x0][0x37c] ;  /* 0x0000df00ff017b82 */ /* 0x000fe20000000800 */
[----:B------:R-:W0:Y:S07]  /*0010*/  S2R R3, SR_TID.Y ;  /* 0x0000000000037919 */ /* 0x000e2e0000002200 */
[----:B------:R-:W1:Y:S01]  /*0020*/  LDC R9, c[0x0][0x360] ;  /* 0x0000d800ff097b82 */ /* 0x000e620000000800 */
[----:B------:R-:W2:Y:S01]  /*0030*/  LDCU.64 UR6, c[0x0][0x3a0] ;  /* 0x00007400ff0677ac */ /* 0x000ea20008000a00 */
[----:B------:R-:W1:Y:S06]  /*0040*/  S2R R0, SR_TID.X ;  /* 0x0000000000007919 */ /* 0x000e6c0000002100 */
[----:B------:R-:W0:Y:S08]  /*0050*/  S2UR UR5, SR_CTAID.Y ;  /* 0x00000000000579c3 */ /* 0x000e300000002600 */
[----:B------:R-:W0:Y:S08]  /*0060*/  LDC R16, c[0x0][0x364] ;  /* 0x0000d900ff107b82 */ /* 0x000e300000000800 */
[----:B------:R-:W1:Y:S01]  /*0070*/  S2UR UR4, SR_CTAID.X ;  /* 0x00000000000479c3 */ /* 0x000e620000002500 */
[----:B0-----:R-:W-:-:S05]  /*0080*/  IMAD R16, R16, UR5, R3 ;  /* 0x0000000510107c24 */ /* 0x001fca000f8e0203 */
[----:B--2---:R-:W-:Y:S01]  /*0090*/  ISETP.GE.AND P0, PT, R16, UR7, PT ;  /* 0x0000000710007c0c */ /* 0x004fe2000bf06270 */
[----:B-1----:R-:W-:-:S05]  /*00a0*/  IMAD R9, R9, UR4, R0 ;  /* 0x0000000409097c24 */ /* 0x002fca000f8e0200 */
[----:B------:R-:W-:-:S13]  /*00b0*/  ISETP.GE.OR P0, PT, R9, UR6, P0 ;  /* 0x0000000609007c0c */ /* 0x000fda0008706670 */
[----:B------:R-:W-:Y:S05]  /*00c0*/  @P0 EXIT ;  /* 0x000000000000094d */ /* 0x000fea0003800000 */
[----:B------:R-:W0:Y:S01]  /*00d0*/  LDCU.64 UR4, c[0x0][0x3a8] ;  /* 0x00007500ff0477ac */ /* 0x000e220008000a00 */
[----:B------:R-:W-:Y:S01]  /*00e0*/  HFMA2 R10, -RZ, RZ, 0, 0 ;  /* 0x00000000ff0a7431 */ /* 0x000fe200000001ff */
[----:B------:R-:W-:Y:S01]  /*00f0*/  MOV R2, RZ ;  /* 0x000000ff00027202 */ /* 0x000fe20000000f00 */
[----:B------:R-:W1:Y:S01]  /*0100*/  LDCU.64 UR8, c[0x0][0x358] ;  /* 0x00006b00ff0877ac */ /* 0x000e620008000a00 */
[----:B0-----:R-:W-:Y:S02]  /*0110*/  MOV R4, UR4 ;  /* 0x0000000400047c02 */ /* 0x001fe40008000f00 */
[----:B------:R-:W-:Y:S02]  /*0120*/  MOV R5, UR5 ;  /* 0x0000000500057c02 */ /* 0x000fe40008000f00 */
[----:B------:R-:W-:Y:S02]  /*0130*/  ISETP.GE.AND P0, PT, R4, 0x1, PT ;  /* 0x000000010400780c */ /* 0x000fe40003f06270 */
[----:B------:R-:W-:-:S04]  /*0140*/  ISETP.GE.AND P1, PT, R5, 0x1, PT ;  /* 0x000000010500780c */ /* 0x000fc80003f26270 */
[----:B------:R-:W-:-:S13]  /*0150*/  PLOP3.LUT P0, PT, P0, P1, PT, 0x2f, 0xf2 ;  /* 0x0000000000f2781c */ /* 0x000fda0000702577 */
[----:B-1----:R-:W-:Y:S05]  /*0160*/  @P0 BRA `(.L_x_0) ;  /* 0x0000000800b80947 */ /* 0x002fea0003800000 */
[----:B------:R-:W-:Y:S01]  /*0170*/  LOP3.LUT R24, R5, 0xf, RZ, 0xc0, !PT ;  /* 0x0000000f05187812 */ /* 0x000fe200078ec0ff */
[----:B------:R-:W-:Y:S01]  /*0180*/  IMAD R11, R9, UR7, R16 ;  /* 0x00000007090b7c24 */ /* 0x000fe2000f8e0210 */
[----:B------:R-:W-:Y:S01]  /*0190*/  LOP3.LUT R25, R5, 0x7, RZ, 0xc0, !PT ;  /* 0x0000000705197812 */ /* 0x000fe200078ec0ff */
[----:B------:R-:W-:Y:S01]  /*01a0*/  UMOV UR4, URZ ;  /* 0x000000ff00047c82 */ /* 0x000fe20008000000 */
[----:B------:R-:W-:Y:S02]  /*01b0*/  IADD3 R0, PT, PT, R24, -0x1, RZ ;  /* 0xffffffff18007810 */ /* 0x000fe40007ffe0ff */
[----:B------:R-:W-:Y:S02]  /*01c0*/  IADD3 R2, PT, PT, R25, -0x1, RZ ;  /* 0xffffffff19027810 */ /* 0x000fe40007ffe0ff */
[----:B------:R-:W-:Y:S02]  /*01d0*/  ISETP.GE.U32.AND P0, PT, R0, 0x7, PT ;  /* 0x000000070000780c */ /* 0x000fe40003f06070 */
[----:B------:R-:W-:-:S02]  /*01e0*/  ISETP.GE.U32.AND P1, PT, R2, 0x3, PT ;  /* 0x000000030200780c */ /* 0x000fc40003f26070 */
[C---:B------:R-:W-:Y:S02]  /*01f0*/  LOP3.LUT R0, R5.reuse, 0x7ffffff0, RZ, 0xc0, !PT ;  /* 0x7ffffff005007812 */ /* 0x040fe400078ec0ff */
[----:B------:R-:W-:Y:S02]  /*0200*/  LOP3.LUT R3, R5, 0x3, RZ, 0xc0, !PT ;  /* 0x0000000305037812 */ /* 0x000fe400078ec0ff */
[----:B------:R-:W-:Y:S02]  /*0210*/  MOV R2, RZ ;  /* 0x000000ff00027202 */ /* 0x000fe40000000f00 */
[----:B------:R-:W-:-:S07]  /*0220*/  MOV R10, RZ ;  /* 0x000000ff000a7202 */ /* 0x000fce0000000f00 */
.L_x_6:
[----:B------:R-:W0:Y:S01]  /*0230*/  LDC.64 R4, c[0x0][0x3a8] ;  /* 0x0000ea00ff047b82 */ /* 0x000e220000000a00 */
[----:B------:R-:W-:Y:S01]  /*0240*/  HFMA2 R6, -RZ, RZ, 0, 0 ;  /* 0x00000000ff067431 */ /* 0x000fe200000001ff */
[----:B0-----:R-:W-:Y:S01]  /*0250*/  ISETP.GE.U32.AND P3, PT, R5, 0x10, PT ;  /* 0x000000100500780c */ /* 0x001fe20003f66070 */
[----:B------:R-:W-:Y:S01]  /*0260*/  IMAD R8, R11, R4, UR4 ;  /* 0x000000040b087e24 */ /* 0x000fe2000f8e0204 */
[----:B------:R-:W-:-:S06]  /*0270*/  UIADD3 UR4, UPT, UPT, UR4, 0x1, URZ ;  /* 0x0000000104047890 */ /* 0x000fcc000fffe0ff */
[----:B------:R-:W-:-:S05]  /*0280*/  ISETP.NE.AND P2, PT, R4, UR4, PT ;  /* 0x0000000404007c0c */ /* 0x000fca000bf45270 */
[----:B------:R-:W-:Y:S08]  /*0290*/  @!P3 BRA `(.L_x_1) ;  /* 0x000000040020b947 */ /* 0x000ff00003800000 */
[----:B------:R-:W-:-:S05]  /*02a0*/  UMOV UR5, URZ ;  /* 0x000000ff00057c82 */ /* 0x000fca0008000000 */
.L_x_2:
[----:B------:R-:W0:Y:S01]  /*02b0*/  LDC.64 R6, c[0x0][0x380] ;  /* 0x0000e000ff067b82 */ /* 0x000e220000000a00 */
[----:B------:R-:W-:-:S04]  /*02c0*/  IMAD R13, R8, R5, UR5 ;  /* 0x00000005080d7e24 */ /* 0x000fc8000f8e0205 */
[----:B0-----:R-:W-:-:S05]  /*02d0*/  IMAD.WIDE R6, R13, 0x2, R6 ;  /* 0x000000020d067825 */ /* 0x001fca00078e0206 */
[----:B------:R-:W2:Y:S04]  /*02e0*/  LDG.E.U16 R20, desc[UR8][R6.64] ;  /* 0x0000000806147981 */ /* 0x000ea8000c1e1500 */
[----:B------:R-:W3:Y:S04]  /*02f0*/  LDG.E.U16 R22, desc[UR8][R6.64+0x2] ;  /* 0x0000020806167981 */ /* 0x000ee8000c1e1500 */
[----:B------:R-:W4:Y:S04]  /*0300*/  LDG.E.U16 R23, desc[UR8][R6.64+0x4] ;  /* 0x0000040806177981 */ /* 0x000f28000c1e1500 */
[----:B------:R-:W5:Y:S04]  /*0310*/  LDG.E.U16 R12, desc[UR8][R6.64+0x6] ;  /* 0x00000608060c7981 */ /* 0x000f68000c1e1500 */
[----:B------:R-:W5:Y:S04]  /*0320*/  LDG.E.U16 R13, desc[UR8][R6.64+0x8] ;  /* 0x00000808060d7981 */ /* 0x000f68000c1e1500 */
[----:B------:R-:W5:Y:S04]  /*0330*/  LDG.E.U16 R19, desc[UR8][R6.64+0xa] ;  /* 0x00000a0806137981 */ /* 0x000f68000c1e1500 */
[----:B------:R-:W5:Y:S04]  /*0340*/  LDG.E.U16 R18, desc[UR8][R6.64+0xc] ;  /* 0x00000c0806127981 */ /* 0x000f68000c1e1500 */
[----:B------:R-:W5:Y:S04]  /*0350*/  LDG.E.U16 R17, desc[UR8][R6.64+0xe] ;  /* 0x00000e0806117981 */ /* 0x000f68000c1e1500 */
[----:B------:R-:W5:Y:S04]  /*0360*/  LDG.E.U16 R15, desc[UR8][R6.64+0x10] ;  /* 0x00001008060f7981 */ /* 0x000f68000c1e1500 */
[----:B------:R-:W5:Y:S01]  /*0370*/  LDG.E.U16 R14, desc[UR8][R6.64+0x12] ;  /* 0x00001208060e7981 */ /* 0x000f62000c1e1500 */
[----:B--2---:R-:W-:-:S03]  /*0380*/  HADD2.F32 R21, -RZ, R20.H0_H0 ;  /* 0x20000014ff157230 */ /* 0x004fc60000004100 */
[----:B------:R-:W2:Y:S01]  /*0390*/  LDG.E.U16 R20, desc[UR8][R6.64+0x14] ;  /* 0x0000140806147981 */ /* 0x000ea2000c1e1500 */
[----:B---3--:R-:W-:Y:S02]  /*03a0*/  HADD2.F32 R22, -RZ, R22.H0_H0 ;  /* 0x20000016ff167230 */ /* 0x008fe40000004100 */
[C---:B------:R-:W-:Y:S01]  /*03b0*/  FADD R10, R21.reuse, R10 ;  /* 0x0000000a150a7221 */ /* 0x040fe20000000000 */
[----:B------:R-:W-:Y:S02]  /*03c0*/  FFMA R21, R21, R21, R2 ;  /* 0x0000001515157223 */ /* 0x000fe40000000002 */
[----:B------:R-:W3:Y:S01]  /*03d0*/  LDG.E.U16 R2, desc[UR8][R6.64+0x16] ;  /* 0x0000160806027981 */ /* 0x000ee2000c1e1500 */
[----:B----4-:R-:W-:Y:S02]  /*03e0*/  HADD2.F32 R26, -RZ, R23.H0_H0 ;  /* 0x20000017ff1a7230 */ /* 0x010fe40000004100 */
[----:B------:R-:W-:Y:S01]  /*03f0*/  FADD R23, R10, R22 ;  /* 0x000000160a177221 */ /* 0x000fe20000000000 */
[----:B------:R-:W-:Y:S01]  /*0400*/  FFMA R21, R22, R22, R21 ;  /* 0x0000001616157223 */ /* 0x000fe20000000015 */
[----:B------:R-:W4:Y:S02]  /*0410*/  LDG.E.U16 R10, desc[UR8][R6.64+0x18] ;  /* 0x00001808060a7981 */ /* 0x000f24000c1e1500 */
[----:B------:R-:W-:Y:S01]  /*0420*/  FADD R27, R23, R26 ;  /* 0x0000001a171b7221 */ /* 0x000fe20000000000 */
[----:B------:R-:W-:Y:S01]  /*0430*/  FFMA R26, R26, R26, R21 ;  /* 0x0000001a1a1a7223 */ /* 0x000fe20000000015 */
[----:B------:R-:W4:Y:S04]  /*0440*/  LDG.E.U16 R22, desc[UR8][R6.64+0x1a] ;  /* 0x00001a0806167981 */ /* 0x000f28000c1e1500 */
[----:B------:R-:W4:Y:S04]  /*0450*/  LDG.E.U16 R21, desc[UR8][R6.64+0x1c] ;  /* 0x00001c0806157981 */ /* 0x000f28000c1e1500 */
[----:B------:R0:W4:Y:S01]  /*0460*/  LDG.E.U16 R23, desc[UR8][R6.64+0x1e] ;  /* 0x00001e0806177981 */ /* 0x000122000c1e1500 */
[----:B-----5:R-:W-:Y:S01]  /*0470*/  HADD2.F32 R29, -RZ, R12.H0_H0 ;  /* 0x2000000cff1d7230 */ /* 0x020fe20000004100 */
[----:B------:R-:W-:Y:S01]  /*0480*/  UIADD3 UR5, UPT, UPT, UR5, 0x10, URZ ;  /* 0x0000001005057890 */ /* 0x000fe2000fffe0ff */
[----:B------:R-:W-:-:S02]  /*0490*/  HADD2.F32 R13, -RZ, R13.H0_H0 ;  /* 0x2000000dff0d7230 */ /* 0x000fc40000004100 */
[----:B------:R-:W-:Y:S02]  /*04a0*/  HADD2.F32 R19, -RZ, R19.H0_H0 ;  /* 0x20000013ff137230 */ /* 0x000fe40000004100 */
[----:B------:R-:W-:Y:S01]  /*04b0*/  FADD R27, R27, R29 ;  /* 0x0000001d1b1b7221 */ /* 0x000fe20000000000 */
[----:B------:R-:W-:Y:S01]  /*04c0*/  FFMA R26, R29, R29, R26 ;  /* 0x0000001d1d1a7223 */ /* 0x000fe2000000001a */
[----:B------:R-:W-:Y:S01]  /*04d0*/  HADD2.F32 R17, -RZ, R17.H0_H0 ;  /* 0x20000011ff117230 */ /* 0x000fe20000004100 */
[----:B------:R-:W-:Y:S01]  /*04e0*/  ISETP.NE.AND P3, PT, R0, UR5, PT ;  /* 0x0000000500007c0c */ /* 0x000fe2000bf65270 */
[----:B------:R-:W-:Y:S01]  /*04f0*/  FADD R27, R27, R13 ;  /* 0x0000000d1b1b7221 */ /* 0x000fe20000000000 */
[----:B------:R-:W-:Y:S01]  /*0500*/  FFMA R26, R13, R13, R26 ;  /* 0x0000000d0d1a7223 */ /* 0x000fe2000000001a */
[----:B------:R-:W-:Y:S02]  /*0510*/  HADD2.F32 R13, -RZ, R18.H0_H0 ;  /* 0x20000012ff0d7230 */ /* 0x000fe40000004100 */
[----:B------:R-:W-:Y:S01]  /*0520*/  FADD R27, R27, R19 ;  /* 0x000000131b1b7221 */ /* 0x000fe20000000000 */
[----:B------:R-:W-:Y:S01]  /*0530*/  FFMA R26, R19, R19, R26 ;  /* 0x00000013131a7223 */ /* 0x000fe2000000001a */
[----:B------:R-:W-:-:S02]  /*0540*/  HADD2.F32 R15, -RZ, R15.H0_H0 ;  /* 0x2000000fff0f7230 */ /* 0x000fc40000004100 */
[----:B------:R-:W-:Y:S01]  /*0550*/  FADD R27, R27, R13 ;  /* 0x0000000d1b1b7221 */ /* 0x000fe20000000000 */
[----:B------:R-:W-:Y:S01]  /*0560*/  FFMA R26, R13, R13, R26 ;  /* 0x0000000d0d1a7223 */ /* 0x000fe2000000001a */
[----:B0-----:R-:W-:Y:S02]  /*0570*/  HADD2.F32 R7, -RZ, R14.H0_H0 ;  /* 0x2000000eff077230 */ /* 0x001fe40000004100 */
[----:B------:R-:W-:Y:S01]  /*0580*/  FADD R27, R27, R17 ;  /* 0x000000111b1b7221 */ /* 0x000fe20000000000 */
[----:B------:R-:W-:-:S03]  /*0590*/  FFMA R26, R17, R17, R26 ;  /* 0x00000011111a7223 */ /* 0x000fc6000000001a */
[----:B------:R-:W-:Y:S01]  /*05a0*/  FADD R27, R27, R15 ;  /* 0x0000000f1b1b7221 */ /* 0x000fe20000000000 */
[----:B------:R-:W-:-:S03]  /*05b0*/  FFMA R26, R15, R15, R26 ;  /* 0x0000000f0f1a7223 */ /* 0x000fc6000000001a */
[----:B------:R-:W-:Y:S01]  /*05c0*/  FADD R27, R27, R7 ;  /* 0x000000071b1b7221 */ /* 0x000fe20000000000 */
[----:B------:R-:W-:Y:S01]  /*05d0*/  FFMA R26, R7, R7, R26 ;  /* 0x00000007071a7223 */ /* 0x000fe2000000001a */
[----:B--2---:R-:W-:-:S05]  /*05e0*/  HADD2.F32 R13, -RZ, R20.H0_H0 ;  /* 0x20000014ff0d7230 */ /* 0x004fca0000004100 */
[----:B------:R-:W-:Y:S01]  /*05f0*/  FADD R27, R27, R13 ;  /* 0x0000000d1b1b7221 */ /* 0x000fe20000000000 */
[----:B---3--:R-:W-:Y:S02]  /*0600*/  HADD2.F32 R7, -RZ, R2.H0_H0 ;  /* 0x20000002ff077230 */ /* 0x008fe40000004100 */
[----:B------:R-:W-:Y:S01]  /*0610*/  FFMA R26, R13, R13, R26 ;  /* 0x0000000d0d1a7223 */ /* 0x000fe2000000001a */
[----:B----4-:R-:W-:Y:S02]  /*0620*/  HADD2.F32 R13, -RZ, R10.H0_H0 ;  /* 0x2000000aff0d7230 */ /* 0x010fe40000004100 */
        /* <DEDUP_REMOVED lines=8> */
[----:B------:R-:W-:Y:S02]  /*06b0*/  HADD2.F32 R23, -RZ, R23.H0_H0 ;  /* 0x20000017ff177230 */ /* 0x000fe40000004100 */
[----:B------:R-:W-:Y:S01]  /*06c0*/  FADD R27, R27, R21 ;  /* 0x000000151b1b7221 */ /* 0x000fe20000000000 */
[----:B------:R-:W-:-:S03]  /*06d0*/  FFMA R26, R21, R21, R26 ;  /* 0x00000015151a7223 */ /* 0x000fc6000000001a */
[----:B------:R-:W-:Y:S01]  /*06e0*/  FADD R10, R27, R23 ;  /* 0x000000171b0a7221 */ /* 0x000fe20000000000 */
[----:B------:R-:W-:Y:S01]  /*06f0*/  FFMA R2, R23, R23, R26 ;  /* 0x0000001717027223 */ /* 0x000fe2000000001a */
[----:B------:R-:W-:Y:S06]  /*0700*/  @P3 BRA `(.L_x_2) ;  /* 0xfffffff800e83947 */ /* 0x000fec000383ffff */
[----:B------:R-:W-:-:S07]  /*0710*/  MOV R6, R0 ;  /* 0x0000000000067202 */ /* 0x000fce0000000f00 */
.L_x_1:
[----:B------:R-:W-:-:S13]  /*0720*/  ISETP.NE.AND P3, PT, R24, RZ, PT ;  /* 0x000000ff1800720c */ /* 0x000fda0003f65270 */
[----:B------:R-:W-:Y:S05]  /*0730*/  @!P3 BRA `(.L_x_3) ;  /* 0x000000040040b947 */ /* 0x000fea0003800000 */
[----:B------:R-:W-:Y:S01]  /*0740*/  ISETP.NE.AND P3, PT, R25, RZ, PT ;  /* 0x000000ff1900720c */ /* 0x000fe20003f65270 */
[----:B------:R-:W-:-:S12]  /*0750*/  @!P0 BRA `(.L_x_4) ;  /* 0x0000000000908947 */ /* 0x000fd80003800000 */
[----:B------:R-:W0:Y:S01]  /*0760*/  LDC.64 R12, c[0x0][0x380] ;  /* 0x0000e000ff0c7b82 */ /* 0x000e220000000a00 */
[----:B------:R-:W-:-:S04]  /*0770*/  IMAD R7, R8, R5, R6 ;  /* 0x0000000508077224 */ /* 0x000fc800078e0206 */
        /* <DEDUP_REMOVED lines=8> */
[----:B------:R0:W5:Y:S01]  /*0800*/  LDG.E.U16 R14, desc[UR8][R12.64+0xe] ;  /* 0x00000e080c0e7981 */ /* 0x000162000c1e1500 */
[----:B------:R-:W-:Y:S01]  /*0810*/  IADD3 R6, PT, PT, R6, 0x8, RZ ;  /* 0x0000000806067810 */ /* 0x000fe20007ffe0ff */
[----:B--2---:R-:W-:-:S02]  /*0820*/  HADD2.F32 R15, -RZ, R15.H0_H0 ;  /* 0x2000000fff0f7230 */ /* 0x004fc40000004100 */
[----:B---3--:R-:W-:-:S03]  /*0830*/  HADD2.F32 R17, -RZ, R17.H0_H0 ;  /* 0x20000011ff117230 */ /* 0x008fc60000004100 */
[----:B------:R-:W-:Y:S01]  /*0840*/  FADD R10, R10, R15 ;  /* 0x0000000f0a0a7221 */ /* 0x000fe20000000000 */
[----:B------:R-:W-:Y:S01]  /*0850*/  FFMA R2, R15, R15, R2 ;  /* 0x0000000f0f027223 */ /* 0x000fe20000000002 */
[----:B----4-:R-:W-:Y:S02]  /*0860*/  HADD2.F32 R15, -RZ, R18.H0_H0 ;  /* 0x20000012ff0f7230 */ /* 0x010fe40000004100 */
[----:B------:R-:W-:Y:S01]  /*0870*/  FADD R10, R10, R17 ;  /* 0x000000110a0a7221 */ /* 0x000fe20000000000 */
[----:B------:R-:W-:Y:S01]  /*0880*/  FFMA R2, R17, R17, R2 ;  /* 0x0000001111027223 */ /* 0x000fe20000000002 */
[----:B-----5:R-:W-:Y:S02]  /*0890*/  HADD2.F32 R19, -RZ, R19.H0_H0 ;  /* 0x20000013ff137230 */ /* 0x020fe40000004100 */
[----:B------:R-:W-:Y:S01]  /*08a0*/  FADD R10, R10, R15 ;  /* 0x0000000f0a0a7221 */ /* 0x000fe20000000000 */
[----:B------:R-:W-:Y:S01]  /*08b0*/  FFMA R2, R15, R15, R2 ;  /* 0x0000000f0f027223 */ /* 0x000fe20000000002 */
[----:B0-----:R-:W-:-:S02]  /*08c0*/  HADD2.F32 R13, -RZ, R20.H0_H0 ;  /* 0x20000014ff0d7230 */ /* 0x001fc40000004100 */
[----:B------:R-:W-:Y:S01]  /*08d0*/  FADD R10, R10, R19 ;  /* 0x000000130a0a7221 */ /* 0x000fe20000000000 */
[----:B------:R-:W-:Y:S01]  /*08e0*/  FFMA R2, R19, R19, R2 ;  /* 0x0000001313027223 */ /* 0x000fe20000000002 */
[----:B------:R-:W-:Y:S02]  /*08f0*/  HADD2.F32 R21, -RZ, R21.H0_H0 ;  /* 0x20000015ff157230 */ /* 0x000fe40000004100 */
[----:B------:R-:W-:Y:S01]  /*0900*/  FADD R10, R10, R13 ;  /* 0x0000000d0a0a7221 */ /* 0x000fe20000000000 */
[----:B------:R-:W-:Y:S01]  /*0910*/  FFMA R2, R13, R13, R2 ;  /* 0x0000000d0d027223 */ /* 0x000fe20000000002 */
[----:B------:R-:W-:Y:S02]  /*0920*/  HADD2.F32 R7, -RZ, R7.H0_H0 ;  /* 0x20000007ff077230 */ /* 0x000fe40000004100 */
[----:B------:R-:W-:Y:S01]  /*0930*/  FADD R10, R10, R21 ;  /* 0x000000150a0a7221 */ /* 0x000fe20000000000 */
[----:B------:R-:W-:Y:S01]  /*0940*/  FFMA R2, R21, R21, R2 ;  /* 0x0000001515027223 */ /* 0x000fe20000000002 */
[----:B------:R-:W-:-:S02]  /*0950*/  HADD2.F32 R13, -RZ, R14.H0_H0 ;  /* 0x2000000eff0d7230 */ /* 0x000fc40000004100 */
[----:B------:R-:W-:Y:S01]  /*0960*/  FADD R10, R10, R7 ;  /* 0x000000070a0a7221 */ /* 0x000fe20000000000 */
[----:B------:R-:W-:-:S03]  /*0970*/  FFMA R2, R7, R7, R2 ;  /* 0x0000000707027223 */ /* 0x000fc60000000002 */
[----:B------:R-:W-:Y:S01]  /*0980*/  FADD R10, R10, R13 ;  /* 0x0000000d0a0a7221 */ /* 0x000fe20000000000 */
[----:B------:R-:W-:-:S07]  /*0990*/  FFMA R2, R13, R13, R2 ;  /* 0x0000000d0d027223 */ /* 0x000fce0000000002 */
.L_x_4:
        /* <DEDUP_REMOVED lines=9> */
[----:B------:R-:W5:Y:S01]  /*0a30*/  LDG.E.U16 R18, desc[UR8][R12.64+0x6] ;  /* 0x000006080c127981 */ /* 0x000f62000c1e1500 */
        /* <DEDUP_REMOVED lines=10> */
[----:B------:R-:W-:-:S03]  /*0ae0*/  FFMA R2, R17, R17, R2 ;  /* 0x0000001111027223 */ /* 0x000fc60000000002 */
[----:B------:R-:W-:Y:S01]  /*0af0*/  FADD R10, R10, R7 ;  /* 0x000000070a0a7221 */ /* 0x000fe20000000000 */
[----:B------:R-:W-:-:S07]  /*0b00*/  FFMA R2, R7, R7, R2 ;  /* 0x0000000707027223 */ /* 0x000fce0000000002 */
.L_x_5:
[----:B------:R-:W-:Y:S05]  /*0b10*/  @!P3 BRA `(.L_x_3) ;  /* 0x000000000048b947 */ /* 0x000fea0003800000 */
[----:B------:R-:W0:Y:S01]  /*0b20*/  LDC.64 R12, c[0x0][0x380] ;  /* 0x0000e000ff0c7b82 */ /* 0x000e220000000a00 */
[----:B------:R-:W-:-:S04]  /*0b30*/  IMAD R7, R8, R5, R6 ;  /* 0x0000000508077224 */ /* 0x000fc800078e0206 */
[----:B0-----:R-:W-:-:S05]  /*0b40*/  IMAD.WIDE R6, R7, 0x2, R12 ;  /* 0x0000000207067825 */ /* 0x001fca00078e020c */
[----:B------:R-:W2:Y:S01]  /*0b50*/  LDG.E.U16 R8, desc[UR8][R6.64] ;  /* 0x0000000806087981 */ /* 0x000ea2000c1e1500 */
[----:B------:R-:W-:Y:S01]  /*0b60*/  ISETP.NE.AND P3, PT, R3, 0x1, PT ;  /* 0x000000010300780c */ /* 0x000fe20003f65270 */
[----:B--2---:R-:W-:-:S05]  /*0b70*/  HADD2.F32 R13, -RZ, R8.H0_H0 ;  /* 0x20000008ff0d7230 */ /* 0x004fca0000004100 */
[----:B------:R-:W-:Y:S01]  /*0b80*/  FADD R10, R10, R13 ;  /* 0x0000000d0a0a7221 */ /* 0x000fe20000000000 */
[----:B------:R-:W-:-:S06]  /*0b90*/  FFMA R2, R13, R13, R2 ;  /* 0x0000000d0d027223 */ /* 0x000fcc0000000002 */
[----:B------:R-:W-:Y:S05]  /*0ba0*/  @!P3 BRA `(.L_x_3) ;  /* 0x000000000024b947 */ /* 0x000fea0003800000 */
[----:B------:R-:W-:Y:S01]  /*0bb0*/  ISETP.NE.AND P3, PT, R3, 0x2, PT ;  /* 0x000000020300780c */ /* 0x000fe20003f65270 */
[----:B------:R-:W2:-:S12]  /*0bc0*/  LDG.E.U16 R8, desc[UR8][R6.64+0x2] ;  /* 0x0000020806087981 */ /* 0x000e98000c1e1500 */
[----:B------:R-:W3:Y:S01]  /*0bd0*/  @P3 LDG.E.U16 R12, desc[UR8][R6.64+0x4] ;  /* 0x00000408060c3981 */ /* 0x000ee2000c1e1500 */
[----:B--2---:R-:W-:-:S05]  /*0be0*/  HADD2.F32 R13, -RZ, R8.H0_H0 ;  /* 0x20000008ff0d7230 */ /* 0x004fca0000004100 */
[----:B------:R-:W-:Y:S01]  /*0bf0*/  FADD R10, R10, R13 ;  /* 0x0000000d0a0a7221 */ /* 0x000fe20000000000 */
[----:B------:R-:W-:Y:S01]  /*0c00*/  FFMA R2, R13, R13, R2 ;  /* 0x0000000d0d027223 */ /* 0x000fe20000000002 */
[----:B---3--:R-:W-:-:S05]  /*0c10*/  @P3 HADD2.F32 R15, -RZ, R12.H0_H0 ;  /* 0x2000000cff0f3230 */ /* 0x008fca0000004100 */
[----:B------:R-:W-:Y:S01]  /*0c20*/  @P3 FADD R10, R10, R15 ;  /* 0x0000000f0a0a3221 */ /* 0x000fe20000000000 */
[----:B------:R-:W-:-:S07]  /*0c30*/  @P3 FFMA R2, R15, R15, R2 ;  /* 0x0000000f0f023223 */ /* 0x000fce0000000002 */
.L_x_3:
[----:B------:R-:W-:Y:S05]  /*0c40*/  @P2 BRA `(.L_x_6) ;  /* 0xfffffff400782947 */ /* 0x000fea000383ffff */
.L_x_0:
[C---:B------:R-:W-:Y:S01]  /*0c50*/  IMAD R3, R4.reuse, R5, RZ ;  /* 0x0000000504037224 */ /* 0x040fe200078e02ff */
[----:B------:R-:W-:Y:S01]  /*0c60*/  BSSY.RECONVERGENT B2, `(.L_x_7) ;  /* 0x000000f000027945 */ /* 0x000fe20003800200 */
[----:B------:R-:W-:-:S03]  /*0c70*/  ISETP.GE.AND P2, PT, R4, 0x1, PT ;  /* 0x000000010400780c */ /* 0x000fc60003f46270 */
[----:B------:R-:W-:-:S04]  /*0c80*/  I2FP.F32.S32 R3, R3 ;  /* 0x0000000300037245 */ /* 0x000fc80000201400 */
[----:B------:R-:W0:Y:S08]  /*0c90*/  MUFU.RCP R8, R3 ;  /* 0x0000000300087308 */ /* 0x000e300000001000 */
[----:B------:R-:W1:Y:S01]  /*0ca0*/  FCHK P0, R10, R3 ;  /* 0x000000030a007302 */ /* 0x000e620000000000 */
[----:B0-----:R-:W-:-:S04]  /*0cb0*/  FFMA R5, -R3, R8, 1 ;  /* 0x3f80000003057423 */ /* 0x001fc80000000108 */
[----:B------:R-:W-:-:S04]  /*0cc0*/  FFMA R8, R8, R5, R8 ;  /* 0x0000000508087223 */ /* 0x000fc80000000008 */
[----:B------:R-:W-:-:S04]  /*0cd0*/  FFMA R5, R8, R10, RZ ;  /* 0x0000000a08057223 */ /* 0x000fc800000000ff */
[----:B------:R-:W-:-:S04]  /*0ce0*/  FFMA R0, -R3, R5, R10 ;  /* 0x0000000503007223 */ /* 0x000fc8000000010a */
[----:B------:R-:W-:Y:S01]  /*0cf0*/  FFMA R8, R8, R0, R5 ;  /* 0x0000000008087223 */ /* 0x000fe20000000005 */
[----:B-1----:R-:W-:Y:S06]  /*0d00*/  @!P0 BRA `(.L_x_8) ;  /* 0x0000000000108947 */ /* 0x002fec0003800000 */
[----:B------:R-:W-:Y:S02]  /*0d10*/  MOV R0, R10 ;  /* 0x0000000a00007202 */ /* 0x000fe40000000f00 */
[----:B------:R-:W-:-:S07]  /*0d20*/  MOV R10, 0xd40 ;  /* 0x00000d40000a7802 */ /* 0x000fce0000000f00 */
[----:B------:R-:W-:Y:S05]  /*0d30*/  CALL.REL.NOINC `($__internal_1_$__cuda_sm3x_div_rn_noftz_f32_slowpath) ;  /* 0x0000001c007c7944 */ /* 0x000fea0003c00000 */
[----:B------:R-:W-:-:S07]  /*0d40*/  MOV R8, R0 ;  /* 0x0000000000087202 */ /* 0x000fce0000000f00 */
.L_x_8:
[----:B------:R-:W-:Y:S05]  /*0d50*/  BSYNC.RECONVERGENT B2 ;  /* 0x0000000000027941 */ /* 0x000fea0003800200 */
.L_x_7:
[----:B------:R-:W0:Y:S01]  /*0d60*/  MUFU.RCP R0, R3 ;  /* 0x0000000300007308 */ /* 0x000e220000001000 */
[----:B------:R-:W-:Y:S07]  /*0d70*/  BSSY.RECONVERGENT B2, `(.L_x_9) ;  /* 0x000000b000027945 */ /* 0x000fee0003800200 */
        /* <DEDUP_REMOVED lines=10> */
.L_x_10:
[----:B------:R-:W-:Y:S05]  /*0e20*/  BSYNC.RECONVERGENT B2 ;  /* 0x0000000000027941 */ /* 0x000fea0003800200 */
.L_x_9:
[----:B------:R-:W-:Y:S01]  /*0e30*/  FFMA R0, -R8, R8, R0 ;  /* 0x0000000808007223 */ /* 0x000fe20000000100 */
[----:B------:R-:W-:Y:S03]  /*0e40*/  BSSY.RECONVERGENT B0, `(.L_x_11) ;  /* 0x000000e000007945 */ /* 0x000fe60003800200 */
[----:B------:R-:W-:-:S04]  /*0e50*/  FADD R0, R0, 9.9999997473787516356e-06 ;  /* 0x3727c5ac00007421 */ /* 0x000fc80000000000 */
[----:B------:R0:W1:Y:S01]  /*0e60*/  MUFU.RSQ R5, R0 ;  /* 0x0000000000057308 */ /* 0x0000620000001400 */
[----:B------:R-:W-:-:S04]  /*0e70*/  IADD3 R2, PT, PT, R0, -0xd000000, RZ ;  /* 0xf300000000027810 */ /* 0x000fc80007ffe0ff */
[----:B------:R-:W-:-:S13]  /*0e80*/  ISETP.GT.U32.AND P0, PT, R2, 0x727fffff, PT ;  /* 0x727fffff0200780c */ /* 0x000fda0003f04070 */
[----:B01----:R-:W-:Y:S05]  /*0e90*/  @!P0 BRA `(.L_x_12) ;  /* 0x0000000000108947 */ /* 0x003fea0003800000 */
[----:B------:R-:W-:-:S07]  /*0ea0*/  MOV R7, 0xec0 ;  /* 0x00000ec000077802 */ /* 0x000fce0000000f00 */
[----:B------:R-:W-:Y:S05]  /*0eb0*/  CALL.REL.NOINC `($__internal_0_$__cuda_sm20_sqrt_rn_f32_slowpath) ;  /* 0x0000001800c07944 */ /* 0x000fea0003c00000 */
[----:B------:R-:W-:Y:S01]  /*0ec0*/  MOV R3, R0 ;  /* 0x0000000000037202 */ /* 0x000fe20000000f00 */
[----:B------:R-:W-:Y:S06]  /*0ed0*/  BRA `(.L_x_13) ;  /* 0x0000000000107947 */ /* 0x000fec0003800000 */
.L_x_12:
[----:B------:R-:W-:Y:S01]  /*0ee0*/  FMUL.FTZ R3, R0, R5 ;  /* 0x0000000500037220 */ /* 0x000fe20000410000 */
[----:B------:R-:W-:-:S03]  /*0ef0*/  FMUL.FTZ R2, R5, 0.5 ;  /* 0x3f00000005027820 */ /* 0x000fc60000410000 */
[----:B------:R-:W-:-:S04]  /*0f00*/  FFMA R0, -R3, R3, R0 ;  /* 0x0000000303007223 */ /* 0x000fc80000000100 */
[----:B------:R-:W-:-:S07]  /*0f10*/  FFMA R3, R0, R2, R3 ;  /* 0x0000000200037223 */ /* 0x000fce0000000003 */
.L_x_13:
[----:B------:R-:W-:Y:S05]  /*0f20*/  BSYNC.RECONVERGENT B0 ;  /* 0x0000000000007941 */ /* 0x000fea0003800200 */
.L_x_11:
[----:B------:R-:W-:Y:S05]  /*0f30*/  @!P2 EXIT ;  /* 0x000000000000a94d */ /* 0x000fea0003800000 */
[----:B------:R-:W0:Y:S08]  /*0f40*/  LDC R0, c[0x0][0x3ac] ;  /* 0x0000eb00ff007b82 */ /* 0x000e300000000800 */
[----:B------:R-:W1:Y:S01]  /*0f50*/  LDC.64 R14, c[0x0][0x388] ;  /* 0x0000e200ff0e7b82 */ /* 0x000e620000000a00 */
[----:B0-----:R-:W-:-:S13]  /*0f60*/  ISETP.GE.AND P0, PT, R0, 0x1, PT ;  /* 0x000000010000780c */ /* 0x001fda0003f06270 */
[----:B-1----:R-:W-:Y:S05]  /*0f70*/  @!P0 EXIT ;  /* 0x000000000000894d */ /* 0x002fea0003800000 */
[----:B------:R-:W0:Y:S01]  /*0f80*/  LDC.64 R4, c[0x0][0x390] ;  /* 0x0000e400ff047b82 */ /* 0x000e220000000a00 */
[----:B------:R-:W1:Y:S01]  /*0f90*/  LDCU UR4, c[0x0][0x3a4] ;  /* 0x00007480ff0477ac */ /* 0x000e620008000800 */
[----:B------:R-:W-:Y:S01]  /*0fa0*/  LOP3.LUT R7, R0, 0x7ffffff8, RZ, 0xc0, !PT ;  /* 0x7ffffff800077812 */ /* 0x000fe200078ec0ff */
[----:B------:R-:W-:Y:S01]  /*0fb0*/  IMAD.WIDE.U32 R14, R16, 0x2, R14 ;  /* 0x00000002100e7825 */ /* 0x000fe200078e000e */
[----:B------:R-:W-:Y:S01]  /*0fc0*/  LOP3.LUT R6, R0, 0x7, RZ, 0xc0, !PT ;  /* 0x0000000700067812 */ /* 0x000fe200078ec0ff */
[----:B------:R-:W2:Y:S02]  /*0fd0*/  LDCU.64 UR6, c[0x0][0x398] ;  /* 0x00007300ff0677ac */ /* 0x000ea40008000a00 */
[----:B-1----:R-:W-:Y:S01]  /*0fe0*/  IMAD R9, R9, UR4, R16 ;  /* 0x0000000409097c24 */ /* 0x002fe2000f8e0210 */
[----:B------:R-:W-:Y:S01]  /*0ff0*/  UMOV UR4, URZ ;  /* 0x000000ff00047c82 */ /* 0x000fe20008000000 */
[----:B--2---:R-:W-:Y:S01]  /*1000*/  UIADD3 UR5, UP0, UPT, UR6, 0x8, URZ ;  /* 0x0000000806057890 */ /* 0x004fe2000ff1e0ff */
[----:B0-----:R-:W-:Y:S01]  /*1010*/  IMAD.WIDE.U32 R16, R16, 0x2, R4 ;  /* 0x0000000210107825 */ /* 0x001fe200078e0004 */
[----:B------:R-:W-:-:S02]  /*1020*/  LOP3.LUT R5, R0, 0x3, RZ, 0xc0, !PT ;  /* 0x0000000300057812 */ /* 0x000fc400078ec0ff */
[----:B------:R-:W-:Y:S01]  /*1030*/  IADD3 R4, PT, PT, -R7, RZ, RZ ;  /* 0x000000ff07047210 */ /* 0x000fe20007ffe1ff */
[----:B------:R-:W-:-:S12]  /*1040*/  UIADD3.X UR6, UPT, UPT, URZ, UR7, URZ, UP0, !UPT ;  /* 0x00000007ff067290 */ /* 0x000fd800087fe4ff */
.L_x_49:
[----:B0-2---:R-:W0:Y:S01]  /*1050*/  LDC.64 R10, c[0x0][0x3a8] ;  /* 0x0000ea00ff0a7b82 */ /* 0x005e220000000a00 */
[----:B------:R-:W-:Y:S01]  /*1060*/  HFMA2 R23, -RZ, RZ, 0, 0 ;  /* 0x00000000ff177431 */ /* 0x000fe200000001ff */
[----:B0-----:R-:W-:Y:S01]  /*1070*/  ISETP.GE.U32.AND P0, PT, R11, 0x8, PT ;  /* 0x000000080b00780c */ /* 0x001fe20003f06070 */
[----:B------:R-:W-:Y:S01]  /*1080*/  IMAD R2, R9, R10, UR4 ;  /* 0x0000000409027e24 */ /* 0x000fe2000f8e020a */
[----:B------:R-:W-:-:S03]  /*1090*/  UIADD3 UR4, UPT, UPT, UR4, 0x1, URZ ;  /* 0x0000000104047890 */ /* 0x000fc6000fffe0ff */
[----:B------:R-:W-:-:S03]  /*10a0*/  IMAD R2, R2, R11, RZ ;  /* 0x0000000b02027224 */ /* 0x000fc600078e02ff */
[----:B------:R-:W-:-:S05]  /*10b0*/  ISETP.NE.AND P2, PT, R10, UR4, PT ;  /* 0x000000040a007c0c */ /* 0x000fca000bf45270 */
[----:B-1----:R-:W-:Y:S08]  /*10c0*/  @!P0 BRA `(.L_x_14) ;  /* 0x0000000c002c8947 */ /* 0x002ff00003800000 */
[----:B------:R-:W0:Y:S01]  /*10d0*/  LDC.64 R18, c[0x0][0x380] ;  /* 0x0000e000ff127b82 */ /* 0x000e220000000a00 */
[----:B------:R-:W-:Y:S02]  /*10e0*/  MOV R29, R2 ;  /* 0x00000002001d7202 */ /* 0x000fe40000000f00 */
[----:B------:R-:W-:-:S07]  /*10f0*/  MOV R26, R4 ;  /* 0x00000004001a7202 */ /* 0x000fce0000000f00 */
.L_x_31:
[----:B0-----:R-:W-:-:S05]  /*1100*/  IMAD.WIDE R20, R29, 0x2, R18 ;  /* 0x000000021d147825 */ /* 0x001fca00078e0212 */
[----:B-1----:R-:W2:Y:S01]  /*1110*/  LDG.E.U16 R0, desc[UR8][R20.64] ;  /* 0x0000000814007981 */ /* 0x002ea2000c1e1500 */
[----:B------:R-:W0:Y:S01]  /*1120*/  MUFU.RCP R10, R3 ;  /* 0x00000003000a7308 */ /* 0x000e220000001000 */
[----:B------:R-:W-:Y:S01]  /*1130*/  MOV R22, UR5 ;  /* 0x0000000500167c02 */ /* 0x000fe20008000f00 */
[----:B------:R-:W-:Y:S01]  /*1140*/  BSSY.RECONVERGENT B2, `(.L_x_15) ;  /* 0x000000f000027945 */ /* 0x000fe20003800200 */
[----:B------:R-:W-:-:S03]  /*1150*/  MOV R23, UR6 ;  /* 0x0000000600177c02 */ /* 0x000fc60008000f00 */
[----:B------:R-:W-:-:S04]  /*1160*/  IMAD.WIDE R22, R29, 0x2, R22 ;  /* 0x000000021d167825 */ /* 0x000fc800078e0216 */
[----:B0-----:R-:W-:-:S04]  /*1170*/  FFMA R13, R10, -R3, 1 ;  /* 0x3f8000000a0d7423 */ /* 0x001fc80000000803 */
[----:B------:R-:W-:Y:S01]  /*1180*/  FFMA R13, R10, R13, R10 ;  /* 0x0000000d0a0d7223 */ /* 0x000fe2000000000a */
[----:B--2---:R-:W-:-:S05]  /*1190*/  HADD2.F32 R11, -RZ, R0.H0_H0 ;  /* 0x20000000ff0b7230 */ /* 0x004fca0000004100 */
[----:B------:R-:W-:-:S04]  /*11a0*/  FADD R0, R11, -R8 ;  /* 0x800000080b007221 */ /* 0x000fc80000000000 */
[----:B------:R-:W0:Y:S01]  /*11b0*/  FCHK P0, R0, R3 ;  /* 0x0000000300007302 */ /* 0x000e220000000000 */
[----:B------:R-:W-:-:S04]  /*11c0*/  FFMA R10, R0, R13, RZ ;  /* 0x0000000d000a7223 */ /* 0x000fc800000000ff */
[----:B------:R-:W-:-:S04]  /*11d0*/  FFMA R11, R10, -R3, R0 ;  /* 0x800000030a0b7223 */ /* 0x000fc80000000000 */
[----:B------:R-:W-:Y:S01]  /*11e0*/  FFMA R10, R13, R11, R10 ;  /* 0x0000000b0d0a7223 */ /* 0x000fe2000000000a */
[----:B0-----:R-:W-:Y:S06]  /*11f0*/  @!P0 BRA `(.L_x_16) ;  /* 0x00000000000c8947 */ /* 0x001fec0003800000 */
[----:B------:R-:W-:-:S07]  /*1200*/  MOV R10, 0x1220 ;  /* 0x00001220000a7802 */ /* 0x000fce0000000f00 */
[----:B------:R-:W-:Y:S05]  /*1210*/  CALL.REL.NOINC `($__internal_1_$__cuda_sm3x_div_rn_noftz_f32_slowpath) ;  /* 0x0000001800447944 */ /* 0x000fea0003c00000 */
[----:B------:R-:W-:-:S07]  /*1220*/  MOV R10, R0 ;  /* 0x00000000000a7202 */ /* 0x000fce0000000f00 */
.L_x_16:
[----:B------:R-:W-:Y:S05]  /*1230*/  BSYNC.RECONVERGENT B2 ;  /* 0x0000000000027941 */ /* 0x000fea0003800200 */
.L_x_15:
[----:B------:R-:W2:Y:S04]  /*1240*/  LDG.E.U16 R0, desc[UR8][R14.64] ;  /* 0x000000080e007981 */ /* 0x000ea8000c1e1500 */
[----:B------:R-:W3:Y:S01]  /*1250*/  LDG.E.U16 R12, desc[UR8][R16.64] ;  /* 0x00000008100c7981 */ /* 0x000ee2000c1e1500 */
[----:B--2---:R-:W-:Y:S02]  /*1260*/  HADD2.F32 R11, -RZ, R0.H0_H0 ;  /* 0x20000000ff0b7230 */ /* 0x004fe40000004100 */
[----:B---3--:R-:W-:-:S05]  /*1270*/  HADD2.F32 R12, -RZ, R12.H0_H0 ;  /* 0x2000000cff0c7230 */ /* 0x008fca0000004100 */
[----:B------:R-:W-:-:S05]  /*1280*/  FFMA R10, R11, R10, R12 ;  /* 0x0000000a0b0a7223 */ /* 0x000fca000000000c */
[----:B------:R-:W-:-:S04]  /*1290*/  F2FP.F16.F32.PACK_AB R10, RZ, R10 ;  /* 0x0000000aff0a723e */ /* 0x000fc800000000ff */
[----:B------:R-:W-:-:S05]  /*12a0*/  PRMT R12, R10, 0x7610, R12 ;  /* 0x000076100a0c7816 */ /* 0x000fca000000000c */
[----:B------:R0:W-:Y:S04]  /*12b0*/  STG.E.U16 desc[UR8][R22.64+-0x8], R12 ;  /* 0xfffff80c16007986 */ /* 0x0001e8000c101508 */
[----:B------:R-:W2:Y:S01]  /*12c0*/  LDG.E.U16 R0, desc[UR8][R20.64+0x2] ;  /* 0x0000020814007981 */ /* 0x000ea2000c1e1500 */
[----:B------:R-:W1:Y:S01]  /*12d0*/  MUFU.RCP R10, R3 ;  /* 0x00000003000a7308 */ /* 0x000e620000001000 */
[----:B------:R-:W-:Y:S01]  /*12e0*/  BSSY.RECONVERGENT B2, `(.L_x_17) ;  /* 0x000000d000027945 */ /* 0x000fe20003800200 */
[----:B-1----:R-:W-:Y:S01]  /*12f0*/  FFMA R25, R10, -R3, 1 ;  /* 0x3f8000000a197423 */ /* 0x002fe20000000803 */
[----:B--2---:R-:W-:-:S03]  /*1300*/  HADD2.F32 R11, -RZ, R0.H0_H0 ;  /* 0x20000000ff0b7230 */ /* 0x004fc60000004100 */
[----:B------:R-:W-:Y:S02]  /*1310*/  FFMA R0, R10, R25, R10 ;  /* 0x000000190a007223 */ /* 0x000fe4000000000a */
[----:B------:R-:W-:-:S04]  /*1320*/  FADD R13, R11, -R8 ;  /* 0x800000080b0d7221 */ /* 0x000fc80000000000 */
[----:B------:R-:W1:Y:S01]  /*1330*/  FCHK P0, R13, R3 ;  /* 0x000000030d007302 */ /* 0x000e620000000000 */
[----:B------:R-:W-:-:S04]  /*1340*/  FFMA R10, R0, R13, RZ ;  /* 0x0000000d000a7223 */ /* 0x000fc800000000ff */
[----:B------:R-:W-:-:S04]  /*1350*/  FFMA R11, R10, -R3, R13 ;  /* 0x800000030a0b7223 */ /* 0x000fc8000000000d */
[----:B------:R-:W-:Y:S01]  /*1360*/  FFMA R0, R0, R11, R10 ;  /* 0x0000000b00007223 */ /* 0x000fe2000000000a */
[----:B01----:R-:W-:Y:S06]  /*1370*/  @!P0 BRA `(.L_x_18) ;  /* 0x00000000000c8947 */ /* 0x003fec0003800000 */
[----:B------:R-:W-:Y:S02]  /*1380*/  MOV R0, R13 ;  /* 0x0000000d00007202 */ /* 0x000fe40000000f00 */
[----:B------:R-:W-:-:S07]  /*1390*/  MOV R10, 0x13b0 ;  /* 0x000013b0000a7802 */ /* 0x000fce0000000f00 */
[----:B------:R-:W-:Y:S05]  /*13a0*/  CALL.REL.NOINC `($__internal_1_$__cuda_sm3x_div_rn_noftz_f32_slowpath) ;  /* 0x0000001400e07944 */ /* 0x000fea0003c00000 */
.L_x_18:
[----:B------:R-:W-:Y:S05]  /*13b0*/  BSYNC.RECONVERGENT B2 ;  /* 0x0000000000027941 */ /* 0x000fea0003800200 */
.L_x_17:
        /* <DEDUP_REMOVED lines=23> */
.L_x_20:
[----:B------:R-:W-:Y:S05]  /*1530*/  BSYNC.RECONVERGENT B2 ;  /* 0x0000000000027941 */ /* 0x000fea0003800200 */
.L_x_19:
        /* <DEDUP_REMOVED lines=23> */
.L_x_22:
[----:B------:R-:W-:Y:S05]  /*16b0*/  BSYNC.RECONVERGENT B2 ;  /* 0x0000000000027941 */ /* 0x000fea0003800200 */
.L_x_21:
        /* <DEDUP_REMOVED lines=23> */
.L_x_24:
[----:B------:R-:W-:Y:S05]  /*1830*/  BSYNC.RECONVERGENT B2 ;  /* 0x0000000000027941 */ /* 0x000fea0003800200 */
.L_x_23:
        /* <DEDUP_REMOVED lines=23> */
.L_x_26:
[----:B------:R-:W-:Y:S05]  /*19b0*/  BSYNC.RECONVERGENT B2 ;  /* 0x0000000000027941 */ /* 0x000fea0003800200 */
.L_x_25:
        /* <DEDUP_REMOVED lines=23> */
.L_x_28:
[----:B------:R-:W-:Y:S05]  /*1b30*/  BSYNC.RECONVERGENT B2 ;  /* 0x0000000000027941 */ /* 0x000fea0003800200 */
.L_x_27:
        /* <DEDUP_REMOVED lines=11> */
[----:B-1----:R-:W-:-:S04]  /*1bf0*/  FFMA R25, R0, -R3, 1 ;  /* 0x3f80000000197423 */ /* 0x002fc80000000803 */
[----:B------:R-:W-:Y:S01]  /*1c00*/  FFMA R0, R0, R25, R0 ;  /* 0x0000001900007223 */ /* 0x000fe20000000000 */
[----:B--2---:R-:W-:-:S05]  /*1c10*/  HADD2.F32 R11, -RZ, R20.H0_H0 ;  /* 0x20000014ff0b7230 */ /* 0x004fca0000004100 */
        /* <DEDUP_REMOVED lines=9> */
.L_x_30:
[----:B------:R-:W-:Y:S05]  /*1cb0*/  BSYNC.RECONVERGENT B2 ;  /* 0x0000000000027941 */ /* 0x000fea0003800200 */
.L_x_29:
[----:B------:R-:W2:Y:S04]  /*1cc0*/  LDG.E.U16 R10, desc[UR8][R14.64] ;  /* 0x000000080e0a7981 */ /* 0x000ea8000c1e1500 */
[----:B------:R-:W3:Y:S01]  /*1cd0*/  LDG.E.U16 R12, desc[UR8][R16.64] ;  /* 0x00000008100c7981 */ /* 0x000ee2000c1e1500 */
[----:B------:R-:W-:Y:S02]  /*1ce0*/  IADD3 R26, PT, PT, R26, 0x8, RZ ;  /* 0x000000081a1a7810 */ /* 0x000fe40007ffe0ff */
[----:B------:R-:W-:Y:S02]  /*1cf0*/  IADD3 R29, PT, PT, R29, 0x8, RZ ;  /* 0x000000081d1d7810 */ /* 0x000fe40007ffe0ff */
[----:B------:R-:W-:Y:S01]  /*1d00*/  ISETP.NE.AND P0, PT, R26, RZ, PT ;  /* 0x000000ff1a00720c */ /* 0x000fe20003f05270 */
[----:B--2---:R-:W-:-:S02]  /*1d10*/  HADD2.F32 R11, -RZ, R10.H0_H0 ;  /* 0x2000000aff0b7230 */ /* 0x004fc40000004100 */
[----:B---3--:R-:W-:-:S05]  /*1d20*/  HADD2.F32 R12, -RZ, R12.H0_H0 ;  /* 0x2000000cff0c7230 */ /* 0x008fca0000004100 */
[----:B------:R-:W-:-:S05]  /*1d30*/  FFMA R0, R11, R0, R12 ;  /* 0x000000000b007223 */ /* 0x000fca000000000c */
[----:B------:R-:W-:-:S05]  /*1d40*/  F2FP.F16.F32.PACK_AB R0, RZ, R0 ;  /* 0x00000000ff00723e */ /* 0x000fca00000000ff */
[----:B------:R1:W-:Y:S01]  /*1d50*/  STG.E.U16 desc[UR8][R22.64+0x6], R0 ;  /* 0x0000060016007986 */ /* 0x0003e2000c101508 */
[----:B------:R-:W-:Y:S05]  /*1d60*/  @P0 BRA `(.L_x_31) ;  /* 0xfffffff000e40947 */ /* 0x000fea000383ffff */
[----:B-1----:R-:W-:-:S07]  /*1d70*/  MOV R23, R7 ;  /* 0x0000000700177202 */ /* 0x002fce0000000f00 */
.L_x_14:
[----:B------:R-:W-:-:S13]  /*1d80*/  ISETP.NE.AND P0, PT, R6, RZ, PT ;  /* 0x000000ff0600720c */ /* 0x000fda0003f05270 */
[----:B------:R-:W-:Y:S05]  /*1d90*/  @!P0 BRA `(.L_x_32) ;  /* 0x0000000c00008947 */ /* 0x000fea0003800000 */
[----:B------:R-:W-:-:S04]  /*1da0*/  IADD3 R0, PT, PT, R6, -0x1, RZ ;  /* 0xffffffff06007810 */ /* 0x000fc80007ffe0ff */
[----:B------:R-:W-:-:S13]  /*1db0*/  ISETP.GE.U32.AND P0, PT, R0, 0x3, PT ;  /* 0x000000030000780c */ /* 0x000fda0003f06070 */
[----:B------:R-:W-:Y:S05]  /*1dc0*/  @!P0 BRA `(.L_x_33) ;  /* 0x0000000400948947 */ /* 0x000fea0003800000 */
[----:B------:R-:W0:Y:S01]  /*1dd0*/  LDC.64 R18, c[0x0][0x380] ;  /* 0x0000e000ff127b82 */ /* 0x000e220000000a00 */
[----:B------:R-:W-:-:S05]  /*1de0*/  IADD3 R20, PT, PT, R2, R23, RZ ;  /* 0x0000001702147210 */ /* 0x000fca0007ffe0ff */
[----:B0-----:R-:W-:-:S05]  /*1df0*/  IMAD.WIDE R18, R20, 0x2, R18 ;  /* 0x0000000214127825 */ /* 0x001fca00078e0212 */
[----:B------:R-:W2:Y:S01]  /*1e00*/  LDG.E.U16 R0, desc[UR8][R18.64] ;  /* 0x0000000812007981 */ /* 0x000ea2000c1e1500 */
[----:B------:R-:W0:Y:S01]  /*1e10*/  MUFU.RCP R10, R3 ;  /* 0x00000003000a7308 */ /* 0x000e220000001000 */
[----:B------:R-:W-:Y:S01]  /*1e20*/  BSSY.RECONVERGENT B2, `(.L_x_34) ;  /* 0x000000d000027945 */ /* 0x000fe20003800200 */
[----:B0-----:R-:W-:Y:S01]  /*1e30*/  FFMA R21, R10, -R3, 1 ;  /* 0x3f8000000a157423 */ /* 0x001fe20000000803 */
[----:B--2---:R-:W-:-:S03]  /*1e40*/  HADD2.F32 R11, -RZ, R0.H0_H0 ;  /* 0x20000000ff0b7230 */ /* 0x004fc60000004100 */
[----:B------:R-:W-:Y:S02]  /*1e50*/  FFMA R0, R10, R21, R10 ;  /* 0x000000150a007223 */ /* 0x000fe4000000000a */
[----:B------:R-:W-:-:S04]  /*1e60*/  FADD R13, R11, -R8 ;  /* 0x800000080b0d7221 */ /* 0x000fc80000000000 */
[----:B------:R-:W0:Y:S01]  /*1e70*/  FCHK P0, R13, R3 ;  /* 0x000000030d007302 */ /* 0x000e220000000000 */
[----:B------:R-:W-:-:S04]  /*1e80*/  FFMA R10, R0, R13, RZ ;  /* 0x0000000d000a7223 */ /* 0x000fc800000000ff */
[----:B------:R-:W-:-:S04]  /*1e90*/  FFMA R11, R10, -R3, R13 ;  /* 0x800000030a0b7223 */ /* 0x000fc8000000000d */
[----:B------:R-:W-:Y:S01]  /*1ea0*/  FFMA R0, R0, R11, R10 ;  /* 0x0000000b00007223 */ /* 0x000fe2000000000a */
[----:B0-----:R-:W-:Y:S06]  /*1eb0*/  @!P0 BRA `(.L_x_35) ;  /* 0x00000000000c8947 */ /* 0x001fec0003800000 */
[----:B------:R-:W-:Y:S02]  /*1ec0*/  MOV R0, R13 ;  /* 0x0000000d00007202 */ /* 0x000fe40000000f00 */
[----:B------:R-:W-:-:S07]  /*1ed0*/  MOV R10, 0x1ef0 ;  /* 0x00001ef0000a7802 */ /* 0x000fce0000000f00 */
[----:B------:R-:W-:Y:S05]  /*1ee0*/  CALL.REL.NOINC `($__internal_1_$__cuda_sm3x_div_rn_noftz_f32_slowpath) ;  /* 0x0000000c00107944 */ /* 0x000fea0003c00000 */
.L_x_35:
[----:B------:R-:W-:Y:S05]  /*1ef0*/  BSYNC.RECONVERGENT B2 ;  /* 0x0000000000027941 */ /* 0x000fea0003800200 */
.L_x_34:
[----:B------:R-:W2:Y:S01]  /*1f00*/  LDG.E.U16 R12, desc[UR8][R14.64] ;  /* 0x000000080e0c7981 */ /* 0x000ea2000c1e1500 */
[----:B------:R-:W0:Y:S03]  /*1f10*/  LDC.64 R10, c[0x0][0x398] ;  /* 0x0000e600ff0a7b82 */ /* 0x000e260000000a00 */
[----:B------:R-:W3:Y:S01]  /*1f20*/  LDG.E.U16 R21, desc[UR8][R16.64] ;  /* 0x0000000810157981 */ /* 0x000ee2000c1e1500 */
[----:B--2---:R-:W-:Y:S02]  /*1f30*/  HADD2.F32 R13, -RZ, R12.H0_H0 ;  /* 0x2000000cff0d7230 */ /* 0x004fe40000004100 */
[----:B---3--:R-:W-:Y:S02]  /*1f40*/  HADD2.F32 R12, -RZ, R21.H0_H0 ;  /* 0x20000015ff0c7230 */ /* 0x008fe40000004100 */
[----:B0-----:R-:W-:-:S04]  /*1f50*/  IMAD.WIDE R20, R20, 0x2, R10 ;  /* 0x0000000214147825 */ /* 0x001fc800078e020a */
        /* <DEDUP_REMOVED lines=19> */
.L_x_37:
[----:B------:R-:W-:Y:S05]  /*2090*/  BSYNC.RECONVERGENT B2 ;  /* 0x0000000000027941 */ /* 0x000fea0003800200 */
.L_x_36:
        /* <DEDUP_REMOVED lines=23> */
.L_x_39:
[----:B------:R-:W-:Y:S05]  /*2210*/  BSYNC.RECONVERGENT B2 ;  /* 0x0000000000027941 */ /* 0x000fea0003800200 */
.L_x_38:
        /* <DEDUP_REMOVED lines=23> */
.L_x_41:
[----:B------:R-:W-:Y:S05]  /*2390*/  BSYNC.RECONVERGENT B2 ;  /* 0x0000000000027941 */ /* 0x000fea0003800200 */
.L_x_40:
[----:B------:R-:W2:Y:S04]  /*23a0*/  LDG.E.U16 R10, desc[UR8][R14.64] ;  /* 0x000000080e0a7981 */ /* 0x000ea8000c1e1500 */
[----:B------:R-:W3:Y:S01]  /*23b0*/  LDG.E.U16 R12, desc[UR8][R16.64] ;  /* 0x00000008100c7981 */ /* 0x000ee2000c1e1500 */
[----:B------:R-:W-:Y:S01]  /*23c0*/  IADD3 R23, PT, PT, R23, 0x4, RZ ;  /* 0x0000000417177810 */ /* 0x000fe20007ffe0ff */
[----:B--2---:R-:W-:Y:S02]  /*23d0*/  HADD2.F32 R11, -RZ, R10.H0_H0 ;  /* 0x2000000aff0b7230 */ /* 0x004fe40000004100 */
[----:B---3--:R-:W-:-:S05]  /*23e0*/  HADD2.F32 R12, -RZ, R12.H0_H0 ;  /* 0x2000000cff0c7230 */ /* 0x008fca0000004100 */
[----:B------:R-:W-:-:S05]  /*23f0*/  FFMA R0, R11, R0, R12 ;  /* 0x000000000b007223 */ /* 0x000fca000000000c */
[----:B------:R-:W-:-:S05]  /*2400*/  F2FP.F16.F32.PACK_AB R0, RZ, R0 ;  /* 0x00000000ff00723e */ /* 0x000fca00000000ff */
[----:B------:R0:W-:Y:S02]  /*2410*/  STG.E.U16 desc[UR8][R20.64+0x6], R0 ;  /* 0x0000060014007986 */ /* 0x0001e4000c101508 */
.L_x_33:
[----:B------:R-:W-:-:S13]  /*2420*/  ISETP.NE.AND P0, PT, R5, RZ, PT ;  /* 0x000000ff0500720c */ /* 0x000fda0003f05270 */
[----:B------:R-:W-:Y:S05]  /*2430*/  @!P0 BRA `(.L_x_32) ;  /* 0x0000000400588947 */ /* 0x000fea0003800000 */
[----:B------:R-:W-:-:S13]  /*2440*/  ISETP.NE.AND P0, PT, R5, 0x1, PT ;  /* 0x000000010500780c */ /* 0x000fda0003f05270 */
[----:B------:R-:W-:Y:S05]  /*2450*/  @!P0 BRA `(.L_x_42) ;  /* 0x0000000000d48947 */ /* 0x000fea0003800000 */
[----:B0-----:R-:W0:Y:S01]  /*2460*/  LDC.64 R20, c[0x0][0x380] ;  /* 0x0000e000ff147b82 */ /* 0x001e220000000a00 */
        /* <DEDUP_REMOVED lines=17> */
.L_x_44:
[----:B------:R-:W-:Y:S05]  /*2580*/  BSYNC.RECONVERGENT B2 ;  /* 0x0000000000027941 */ /* 0x000fea0003800200 */
.L_x_43:
        /* <DEDUP_REMOVED lines=25> */
.L_x_46:
[----:B------:R-:W-:Y:S05]  /*2720*/  BSYNC.RECONVERGENT B2 ;  /* 0x0000000000027941 */ /* 0x000fea0003800200 */
.L_x_45:
        /* <DEDUP_REMOVED lines=8> */
.L_x_42:
[----:B------:R-:W2:Y:S02]  /*27b0*/  LDCU UR7, c[0x0][0x3ac] ;  /* 0x00007580ff0777ac */ /* 0x000ea40008000800 */
[----:B--2---:R-:W-:-:S09]  /*27c0*/  ULOP3.LUT UP0, URZ, UR7, 0x1, URZ, 0xc0, !UPT ;  /* 0x0000000107ff7892 */ /* 0x004fd2000f80c0ff */
[----:B------:R-:W-:Y:S05]  /*27d0*/  BRA.U !UP0, `(.L_x_32) ;  /* 0x0000000108707547 */ /* 0x000fea000b800000 */
[----:B------:R-:W2:Y:S01]  /*27e0*/  LDC.64 R10, c[0x0][0x380] ;  /* 0x0000e000ff0a7b82 */ /* 0x000ea20000000a00 */
[----:B------:R-:W-:-:S05]  /*27f0*/  IADD3 R2, PT, PT, R2, R23, RZ ;  /* 0x0000001702027210 */ /* 0x000fca0007ffe0ff */
[----:B--2---:R-:W-:-:S06]  /*2800*/  IMAD.WIDE R10, R2, 0x2, R10 ;  /* 0x00000002020a7825 */ /* 0x004fcc00078e020a */
[----:B------:R-:W2:Y:S01]  /*2810*/  LDG.E.U16 R10, desc[UR8][R10.64] ;  /* 0x000000080a0a7981 */ /* 0x000ea2000c1e1500 */
[----:B01----:R-:W0:Y:S01]  /*2820*/  MUFU.RCP R0, R3 ;  /* 0x0000000300007308 */ /* 0x003e220000001000 */
[----:B------:R-:W-:Y:S01]  /*2830*/  BSSY.RECONVERGENT B2, `(.L_x_47) ;  /* 0x000000d000027945 */ /* 0x000fe20003800200 */
        /* <DEDUP_REMOVED lines=12> */
.L_x_48:
[----:B------:R-:W-:Y:S05]  /*2900*/  BSYNC.RECONVERGENT B2 ;  /* 0x0000000000027941 */ /* 0x000fea0003800200 */
.L_x_47:
[----:B------:R-:W2:Y:S01]  /*2910*/  LDG.E.U16 R12, desc[UR8][R14.64] ;  /* 0x000000080e0c7981 */ /* 0x000ea2000c1e1500 */
[----:B------:R-:W0:Y:S03]  /*2920*/  LDC.64 R10, c[0x0][0x398] ;  /* 0x0000e600ff0a7b82 */ /* 0x000e260000000a00 */
[----:B------:R-:W3:Y:S01]  /*2930*/  LDG.E.U16 R18, desc[UR8][R16.64] ;  /* 0x0000000810127981 */ /* 0x000ee2000c1e1500 */
[----:B0-----:R-:W-:-:S04]  /*2940*/  IMAD.WIDE R10, R2, 0x2, R10 ;  /* 0x00000002020a7825 */ /* 0x001fc800078e020a */
[----:B--2---:R-:W-:Y:S02]  /*2950*/  HADD2.F32 R13, -RZ, R12.H0_H0 ;  /* 0x2000000cff0d7230 */ /* 0x004fe40000004100 */
[----:B---3--:R-:W-:-:S05]  /*2960*/  HADD2.F32 R18, -RZ, R18.H0_H0 ;  /* 0x20000012ff127230 */ /* 0x008fca0000004100 */
[----:B------:R-:W-:-:S05]  /*2970*/  FFMA R0, R13, R0, R18 ;  /* 0x000000000d007223 */ /* 0x000fca0000000012 */
[----:B------:R-:W-:-:S05]  /*2980*/  F2FP.F16.F32.PACK_AB R0, RZ, R0 ;  /* 0x00000000ff00723e */ /* 0x000fca00000000ff */
[----:B------:R2:W-:Y:S02]  /*2990*/  STG.E.U16 desc[UR8][R10.64], R0 ;  /* 0x000000000a007986 */ /* 0x0005e4000c101508 */
.L_x_32:
[----:B------:R-:W-:Y:S05]  /*29a0*/  @P2 BRA `(.L_x_49) ;  /* 0xffffffe400a82947 */ /* 0x000fea000383ffff */
[----:B------:R-:W-:Y:S05]  /*29b0*/  EXIT ;  /* 0x000000000000794d */ /* 0x000fea0003800000 */
        .weak           $__internal_0_$__cuda_sm20_sqrt_rn_f32_slowpath
        .type           $__internal_0_$__cuda_sm20_sqrt_rn_f32_slowpath,@function
        .size           $__internal_0_$__cuda_sm20_sqrt_rn_f32_slowpath,($__internal_1_$__cuda_sm3x_div_rn_noftz_f32_slowpath - $__internal_0_$__cuda_sm20_sqrt_rn_f32_slowpath)
$__internal_0_$__cuda_sm20_sqrt_rn_f32_slowpath:
[----:B------:R-:W-:-:S13]  /*29c0*/  LOP3.LUT P0, RZ, R0, 0x7fffffff, RZ, 0xc0, !PT ;  /* 0x7fffffff00ff7812 */ /* 0x000fda000780c0ff */
[----:B------:R-:W-:Y:S01]  /*29d0*/  @!P0 MOV R2, R0 ;  /* 0x0000000000028202 */ /* 0x000fe20000000f00 */
[----:B------:R-:W-:Y:S06]  /*29e0*/  @!P0 BRA `(.L_x_50) ;  /* 0x0000000000408947 */ /* 0x000fec0003800000 */
[----:B------:R-:W-:-:S13]  /*29f0*/  FSETP.GEU.FTZ.AND P0, PT, R0, RZ, PT ;  /* 0x000000ff0000720b */ /* 0x000fda0003f1e000 */
[----:B------:R-:W-:Y:S01]  /*2a00*/  @!P0 MOV R2, 0x7fffffff ;  /* 0x7fffffff00028802 */ /* 0x000fe20000000f00 */
[----:B------:R-:W-:Y:S06]  /*2a10*/  @!P0 BRA `(.L_x_50) ;  /* 0x0000000000348947 */ /* 0x000fec0003800000 */
[----:B------:R-:W-:-:S13]  /*2a20*/  FSETP.GTU.FTZ.AND P0, PT, |R0|, +INF , PT ;  /* 0x7f8000000000780b */ /* 0x000fda0003f1c200 */
[----:B------:R-:W-:Y:S01]  /*2a30*/  @P0 FADD.FTZ R2, R0, 1 ;  /* 0x3f80000000020421 */ /* 0x000fe20000010000 */
[----:B------:R-:W-:Y:S06]  /*2a40*/  @P0 BRA `(.L_x_50) ;  /* 0x0000000000280947 */ /* 0x000fec0003800000 */
[----:B------:R-:W-:-:S13]  /*2a50*/  FSETP.NEU.FTZ.AND P0, PT, |R0|, +INF , PT ;  /* 0x7f8000000000780b */ /* 0x000fda0003f1d200 */
[----:B------:R-:W-:-:S04]  /*2a60*/  @P0 FFMA R3, R0, 1.84467440737095516160e+19, RZ ;  /* 0x5f80000000030823 */ /* 0x000fc800000000ff */
[----:B------:R-:W0:Y:S02]  /*2a70*/  @P0 MUFU.RSQ R2, R3 ;  /* 0x0000000300020308 */ /* 0x000e240000001400 */
[----:B0-----:R-:W-:Y:S01]  /*2a80*/  @P0 FMUL.FTZ R4, R3, R2 ;  /* 0x0000000203040220 */ /* 0x001fe20000410000 */
[----:B------:R-:W-:Y:S01]  /*2a90*/  @P0 FMUL.FTZ R6, R2, 0.5 ;  /* 0x3f00000002060820 */ /* 0x000fe20000410000 */
[----:B------:R-:W-:Y:S02]  /*2aa0*/  @!P0 MOV R2, R0 ;  /* 0x0000000000028202 */ /* 0x000fe40000000f00 */
[----:B------:R-:W-:-:S04]  /*2ab0*/  @P0 FADD.FTZ R5, -R4, -RZ ;  /* 0x800000ff04050221 */ /* 0x000fc80000010100 */
[----:B------:R-:W-:-:S04]  /*2ac0*/  @P0 FFMA R5, R4, R5, R3 ;  /* 0x0000000504050223 */ /* 0x000fc80000000003 */
[----:B------:R-:W-:-:S04]  /*2ad0*/  @P0 FFMA R5, R5, R6, R4 ;  /* 0x0000000605050223 */ /* 0x000fc80000000004 */
[----:B------:R-:W-:-:S07]  /*2ae0*/  @P0 FMUL.FTZ R2, R5, 2.3283064365386962891e-10 ;  /* 0x2f80000005020820 */ /* 0x000fce0000410000 */
.L_x_50:
[----:B------:R-:W-:Y:S01]  /*2af0*/  HFMA2 R3, -RZ, RZ, 0, 0 ;  /* 0x00000000ff037431 */ /* 0x000fe200000001ff */
[----:B------:R-:W-:Y:S02]  /*2b00*/  MOV R0, R2 ;  /* 0x0000000200007202 */ /* 0x000fe40000000f00 */
[----:B------:R-:W-:-:S04]  /*2b10*/  MOV R2, R7 ;  /* 0x0000000700027202 */ /* 0x000fc80000000f00 */
[----:B------:R-:W-:Y:S05]  /*2b20*/  RET.REL.NODEC R2 `(_Z25instance_norm_fp16_kernelPK6__halfS1_S1_PS_iiii) ;  /* 0xffffffd402347950 */ /* 0x000fea0003c3ffff */
        .weak           $__internal_1_$__cuda_sm3x_div_rn_noftz_f32_slowpath
        .type           $__internal_1_$__cuda_sm3x_div_rn_noftz_f32_slowpath,@function
        .size           $__internal_1_$__cuda_sm3x_div_rn_noftz_f32_slowpath,(.L_x_64 - $__internal_1_$__cuda_sm3x_div_rn_noftz_f32_slowpath)
$__internal_1_$__cuda_sm3x_div_rn_noftz_f32_slowpath:
[----:B------:R-:W-:Y:S01]  /*2b30*/  SHF.R.U32.HI R11, RZ, 0x17, R3 ;  /* 0x00000017ff0b7819 */ /* 0x000fe20000011603 */
[----:B------:R-:W-:Y:S01]  /*2b40*/  BSSY.RECONVERGENT B0, `(.L_x_51) ;  /* 0x0000064000007945 */ /* 0x000fe20003800200 */
[----:B------:R-:W-:Y:S02]  /*2b50*/  SHF.R.U32.HI R13, RZ, 0x17, R0 ;  /* 0x00000017ff0d7819 */ /* 0x000fe40000011600 */
[----:B------:R-:W-:Y:S02]  /*2b60*/  LOP3.LUT R11, R11, 0xff, RZ, 0xc0, !PT ;  /* 0x000000ff0b0b7812 */ /* 0x000fe400078ec0ff */
[----:B------:R-:W-:Y:S02]  /*2b70*/  LOP3.LUT R13, R13, 0xff, RZ, 0xc0, !PT ;  /* 0x000000ff0d0d7812 */ /* 0x000fe400078ec0ff */
[----:B------:R-:W-:Y:S02]  /*2b80*/  IADD3 R24, PT, PT, R11, -0x1, RZ ;  /* 0xffffffff0b187810 */ /* 0x000fe40007ffe0ff */
[----:B------:R-:W-:-:S02]  /*2b90*/  IADD3 R25, PT, PT, R13, -0x1, RZ ;  /* 0xffffffff0d197810 */ /* 0x000fc40007ffe0ff */
[----:B------:R-:W-:Y:S02]  /*2ba0*/  ISETP.GT.U32.AND P0, PT, R24, 0xfd, PT ;  /* 0x000000fd1800780c */ /* 0x000fe40003f04070 */
[----:B------:R-:W-:Y:S02]  /*2bb0*/  MOV R27, R3 ;  /* 0x00000003001b7202 */ /* 0x000fe40000000f00 */
[----:B------:R-:W-:-:S13]  /*2bc0*/  ISETP.GT.U32.OR P0, PT, R25, 0xfd, P0 ;  /* 0x000000fd1900780c */ /* 0x000fda0000704470 */
[----:B------:R-:W-:Y:S01]  /*2bd0*/  @!P0 MOV R12, RZ ;  /* 0x000000ff000c8202 */ /* 0x000fe20000000f00 */
[----:B------:R-:W-:Y:S06]  /*2be0*/  @!P0 BRA `(.L_x_52) ;  /* 0x00000000005c8947 */ /* 0x000fec0003800000 */
[----:B------:R-:W-:Y:S02]  /*2bf0*/  FSETP.GTU.FTZ.AND P0, PT, |R0|, +INF , PT ;  /* 0x7f8000000000780b */ /* 0x000fe40003f1c200 */
[----:B------:R-:W-:-:S04]  /*2c00*/  FSETP.GTU.FTZ.AND P1, PT, |R3|, +INF , PT ;  /* 0x7f8000000300780b */ /* 0x000fc80003f3c200 */
[----:B------:R-:W-:-:S13]  /*2c10*/  PLOP3.LUT P0, PT, P0, P1, PT, 0xf8, 0x8f ;  /* 0x00000000008f781c */ /* 0x000fda0000703f70 */
[----:B------:R-:W-:Y:S05]  /*2c20*/  @P0 BRA `(.L_x_53) ;  /* 0x0000000400500947 */ /* 0x000fea0003800000 */
[----:B------:R-:W-:-:S13]  /*2c30*/  LOP3.LUT P0, RZ, R27, 0x7fffffff, R0, 0xc8, !PT ;  /* 0x7fffffff1bff7812 */ /* 0x000fda000780c800 */
[----:B------:R-:W-:Y:S05]  /*2c40*/  @!P0 BRA `(.L_x_54) ;  /* 0x0000000400408947 */ /* 0x000fea0003800000 */
[C---:B------:R-:W-:Y:S02]  /*2c50*/  FSETP.NEU.FTZ.AND P3, PT, |R0|.reuse, +INF , PT ;  /* 0x7f8000000000780b */ /* 0x040fe40003f7d200 */
[----:B------:R-:W-:Y:S02]  /*2c60*/  FSETP.NEU.FTZ.AND P1, PT, |R3|, +INF , PT ;  /* 0x7f8000000300780b */ /* 0x000fe40003f3d200 */
[----:B------:R-:W-:-:S11]  /*2c70*/  FSETP.NEU.FTZ.AND P0, PT, |R0|, +INF , PT ;  /* 0x7f8000000000780b */ /* 0x000fd60003f1d200 */
[----:B------:R-:W-:Y:S05]  /*2c80*/  @!P1 BRA !P3, `(.L_x_54) ;  /* 0x0000000400309947 */ /* 0x000fea0005800000 */
[----:B------:R-:W-:-:S04]  /*2c90*/  LOP3.LUT P3, RZ, R0, 0x7fffffff, RZ, 0xc0, !PT ;  /* 0x7fffffff00ff7812 */ /* 0x000fc8000786c0ff */
[----:B------:R-:W-:-:S13]  /*2ca0*/  PLOP3.LUT P1, PT, P1, P3, PT, 0x2f, 0xf2 ;  /* 0x0000000000f2781c */ /* 0x000fda0000f26577 */
[----:B------:R-:W-:Y:S05]  /*2cb0*/  @P1 BRA `(.L_x_55) ;  /* 0x00000004001c1947 */ /* 0x000fea0003800000 */
[----:B------:R-:W-:-:S04]  /*2cc0*/  LOP3.LUT P1, RZ, R27, 0x7fffffff, RZ, 0xc0, !PT ;  /* 0x7fffffff1bff7812 */ /* 0x000fc8000782c0ff */
[----:B------:R-:W-:-:S13]  /*2cd0*/  PLOP3.LUT P0, PT, P0, P1, PT, 0x2f, 0xf2 ;  /* 0x0000000000f2781c */ /* 0x000fda0000702577 */
[----:B------:R-:W-:Y:S05]  /*2ce0*/  @P0 BRA `(.L_x_56) ;  /* 0x0000000400040947 */ /* 0x000fea0003800000 */
[----:B------:R-:W-:Y:S02]  /*2cf0*/  ISETP.GE.AND P0, PT, R25, RZ, PT ;  /* 0x000000ff1900720c */ /* 0x000fe40003f06270 */
[----:B------:R-:W-:-:S11]  /*2d00*/  ISETP.GE.AND P1, PT, R24, RZ, PT ;  /* 0x000000ff1800720c */ /* 0x000fd60003f26270 */
[----:B------:R-:W-:Y:S01]  /*2d10*/  @P0 MOV R12, RZ ;  /* 0x000000ff000c0202 */ /* 0x000fe20000000f00 */
[----:B------:R-:W-:Y:S01]  /*2d20*/  @!P0 FFMA R0, R0, 1.84467440737095516160e+19, RZ ;  /* 0x5f80000000008823 */ /* 0x000fe200000000ff */
[----:B------:R-:W-:Y:S01]  /*2d30*/  @!P0 MOV R12, 0xffffffc0 ;  /* 0xffffffc0000c8802 */ /* 0x000fe20000000f00 */
[----:B------:R-:W-:-:S03]  /*2d40*/  @!P1 FFMA R27, R3, 1.84467440737095516160e+19, RZ ;  /* 0x5f800000031b9823 */ /* 0x000fc600000000ff */
[----:B------:R-:W-:-:S07]  /*2d50*/  @!P1 IADD3 R12, PT, PT, R12, 0x40, RZ ;  /* 0x000000400c0c9810 */ /* 0x000fce0007ffe0ff */
.L_x_52:
[----:B------:R-:W-:Y:S01]  /*2d60*/  LEA R24, R11, 0xc0800000, 0x17 ;  /* 0xc08000000b187811 */ /* 0x000fe200078eb8ff */
[----:B------:R-:W-:Y:S01]  /*2d70*/  BSSY.RECONVERGENT B1, `(.L_x_57) ;  /* 0x0000036000017945 */ /* 0x000fe20003800200 */
[----:B------:R-:W-:Y:S02]  /*2d80*/  IADD3 R25, PT, PT, R13, -0x7f, RZ ;  /* 0xffffff810d197810 */ /* 0x000fe40007ffe0ff */
[----:B------:R-:W-:-:S03]  /*2d90*/  IADD3 R27, PT, PT, -R24, R27, RZ ;  /* 0x0000001b181b7210 */ /* 0x000fc60007ffe1ff */
[----:B------:R-:W-:Y:S01]  /*2da0*/  IMAD R0, R25, -0x800000, R0 ;  /* 0xff80000019007824 */ /* 0x000fe200078e0200 */
[----:B------:R-:W0:Y:S01]  /*2db0*/  MUFU.RCP R24, R27 ;  /* 0x0000001b00187308 */ /* 0x000e220000001000 */
[----:B------:R-:W-:Y:S01]  /*2dc0*/  FADD.FTZ R13, -R27, -RZ ;  /* 0x800000ff1b0d7221 */ /* 0x000fe20000010100 */
[----:B------:R-:W-:-:S03]  /*2dd0*/  IADD3 R25, PT, PT, R25, 0x7f, -R11 ;  /* 0x0000007f19197810 */ /* 0x000fc60007ffe80b */
[----:B0-----:R-:W-:-:S04]  /*2de0*/  FFMA R11, R24, R13, 1 ;  /* 0x3f800000180b7423 */ /* 0x001fc8000000000d */
[----:B------:R-:W-:Y:S01]  /*2df0*/  FFMA R11, R24, R11, R24 ;  /* 0x0000000b180b7223 */ /* 0x000fe20000000018 */
[----:B------:R-:W-:-:S03]  /*2e00*/  IADD3 R24, PT, PT, R25, R12, RZ ;  /* 0x0000000c19187210 */ /* 0x000fc60007ffe0ff */
[----:B------:R-:W-:-:S04]  /*2e10*/  FFMA R28, R0, R11, RZ ;  /* 0x0000000b001c7223 */ /* 0x000fc800000000ff */
[----:B------:R-:W-:-:S04]  /*2e20*/  FFMA R12, R13, R28, R0 ;  /* 0x0000001c0d0c7223 */ /* 0x000fc80000000000 */
[----:B------:R-:W-:-:S04]  /*2e30*/  FFMA R12, R11, R12, R28 ;  /* 0x0000000c0b0c7223 */ /* 0x000fc8000000001c */
[----:B------:R-:W-:-:S04]  /*2e40*/  FFMA R25, R13, R12, R0 ;  /* 0x0000000c0d197223 */ /* 0x000fc80000000000 */
[----:B------:R-:W-:-:S05]  /*2e50*/  FFMA R13, R11, R25, R12 ;  /* 0x000000190b0d7223 */ /* 0x000fca000000000c */
[----:B------:R-:W-:-:S04]  /*2e60*/  SHF.R.U32.HI R27, RZ, 0x17, R13 ;  /* 0x00000017ff1b7819 */ /* 0x000fc8000001160d */
[----:B------:R-:W-:-:S04]  /*2e70*/  LOP3.LUT R27, R27, 0xff, RZ, 0xc0, !PT ;  /* 0x000000ff1b1b7812 */ /* 0x000fc800078ec0ff */
[----:B------:R-:W-:-:S04]  /*2e80*/  IADD3 R0, PT, PT, R27, R24, RZ ;  /* 0x000000181b007210 */ /* 0x000fc80007ffe0ff */
[----:B------:R-:W-:-:S04]  /*2e90*/  IADD3 R27, PT, PT, R0, -0x1, RZ ;  /* 0xffffffff001b7810 */ /* 0x000fc80007ffe0ff */
[----:B------:R-:W-:-:S13]  /*2ea0*/  ISETP.GE.U32.AND P0, PT, R27, 0xfe, PT ;  /* 0x000000fe1b00780c */ /* 0x000fda0003f06070 */
[----:B------:R-:W-:Y:S05]  /*2eb0*/  @!P0 BRA `(.L_x_58) ;  /* 0x0000000000808947 */ /* 0x000fea0003800000 */
[----:B------:R-:W-:-:S13]  /*2ec0*/  ISETP.GT.AND P0, PT, R0, 0xfe, PT ;  /* 0x000000fe0000780c */ /* 0x000fda0003f04270 */
[----:B------:R-:W-:Y:S05]  /*2ed0*/  @P0 BRA `(.L_x_59) ;  /* 0x00000000006c0947 */ /* 0x000fea0003800000 */
[----:B------:R-:W-:-:S13]  /*2ee0*/  ISETP.GE.AND P0, PT, R0, 0x1, PT ;  /* 0x000000010000780c */ /* 0x000fda0003f06270 */
[----:B------:R-:W-:Y:S05]  /*2ef0*/  @P0 BRA `(.L_x_60) ;  /* 0x0000000000740947 */ /* 0x000fea0003800000 */
[----:B------:R-:W-:Y:S02]  /*2f00*/  ISETP.GE.AND P0, PT, R0, -0x18, PT ;  /* 0xffffffe80000780c */ /* 0x000fe40003f06270 */
[----:B------:R-:W-:-:S11]  /*2f10*/  LOP3.LUT R13, R13, 0x80000000, RZ, 0xc0, !PT ;  /* 0x800000000d0d7812 */ /* 0x000fd600078ec0ff */
[----:B------:R-:W-:Y:S05]  /*2f20*/  @!P0 BRA `(.L_x_60) ;  /* 0x0000000000688947 */ /* 0x000fea0003800000 */
[CCC-:B------:R-:W-:Y:S01]  /*2f30*/  FFMA.RP R24, R11.reuse, R25.reuse, R12.reuse ;  /* 0x000000190b187223 */ /* 0x1c0fe2000000800c */
[CCC-:B------:R-:W-:Y:S01]  /*2f40*/  FFMA.RM R27, R11.reuse, R25.reuse, R12.reuse ;  /* 0x000000190b1b7223 */ /* 0x1c0fe2000000400c */
[----:B------:R-:W-:Y:S01]  /*2f50*/  FFMA.RZ R11, R11, R25, R12 ;  /* 0x000000190b0b7223 */ /* 0x000fe2000000c00c */
[C---:B------:R-:W-:Y:S02]  /*2f60*/  IADD3 R12, PT, PT, R0.reuse, 0x20, RZ ;  /* 0x00000020000c7810 */ /* 0x040fe40007ffe0ff */
[C---:B------:R-:W-:Y:S02]  /*2f70*/  ISETP.NE.AND P3, PT, R0.reuse, RZ, PT ;  /* 0x000000ff0000720c */ /* 0x040fe40003f65270 */
[----:B------:R-:W-:Y:S02]  /*2f80*/  LOP3.LUT R11, R11, 0x7fffff, RZ, 0xc0, !PT ;  /* 0x007fffff0b0b7812 */ /* 0x000fe400078ec0ff */
[----:B------:R-:W-:Y:S02]  /*2f90*/  ISETP.NE.AND P1, PT, R0, RZ, PT ;  /* 0x000000ff0000720c */ /* 0x000fe40003f25270 */
[----:B------:R-:W-:-:S02]  /*2fa0*/  LOP3.LUT R11, R11, 0x800000, RZ, 0xfc, !PT ;  /* 0x008000000b0b7812 */ /* 0x000fc400078efcff */
[----:B------:R-:W-:Y:S02]  /*2fb0*/  IADD3 R0, PT, PT, -R0, RZ, RZ ;  /* 0x000000ff00007210 */ /* 0x000fe40007ffe1ff */
[----:B------:R-:W-:Y:S02]  /*2fc0*/  SHF.L.U32 R12, R11, R12, RZ ;  /* 0x0000000c0b0c7219 */ /* 0x000fe400000006ff */
[----:B------:R-:W-:Y:S02]  /*2fd0*/  FSETP.NEU.FTZ.AND P0, PT, R24, R27, PT ;  /* 0x0000001b1800720b */ /* 0x000fe40003f1d000 */
[----:B------:R-:W-:Y:S02]  /*2fe0*/  SEL R0, R0, RZ, P3 ;  /* 0x000000ff00007207 */ /* 0x000fe40001800000 */
[----:B------:R-:W-:Y:S02]  /*2ff0*/  ISETP.NE.AND P1, PT, R12, RZ, P1 ;  /* 0x000000ff0c00720c */ /* 0x000fe40000f25270 */
[----:B------:R-:W-:-:S02]  /*3000*/  SHF.R.U32.HI R25, RZ, R0, R11 ;  /* 0x00000000ff197219 */ /* 0x000fc4000001160b */
[----:B------:R-:W-:Y:S02]  /*3010*/  PLOP3.LUT P0, PT, P0, P1, PT, 0xf8, 0x8f ;  /* 0x00000000008f781c */ /* 0x000fe40000703f70 */
[----:B------:R-:W-:Y:S02]  /*3020*/  SHF.R.U32.HI R11, RZ, 0x1, R25 ;  /* 0x00000001ff0b7819 */ /* 0x000fe40000011619 */
[----:B------:R-:W-:-:S04]  /*3030*/  SEL R0, RZ, 0x1, !P0 ;  /* 0x00000001ff007807 */ /* 0x000fc80004000000 */
[----:B------:R-:W-:-:S04]  /*3040*/  LOP3.LUT R0, R0, 0x1, R11, 0xf8, !PT ;  /* 0x0000000100007812 */ /* 0x000fc800078ef80b */
[----:B------:R-:W-:-:S04]  /*3050*/  LOP3.LUT R0, R0, R25, RZ, 0xc0, !PT ;  /* 0x0000001900007212 */ /* 0x000fc800078ec0ff */
[----:B------:R-:W-:-:S04]  /*3060*/  IADD3 R0, PT, PT, R11, R0, RZ ;  /* 0x000000000b007210 */ /* 0x000fc80007ffe0ff */
[----:B------:R-:W-:Y:S01]  /*3070*/  LOP3.LUT R13, R0, R13, RZ, 0xfc, !PT ;  /* 0x0000000d000d7212 */ /* 0x000fe200078efcff */
[----:B------:R-:W-:Y:S06]  /*3080*/  BRA `(.L_x_60) ;  /* 0x0000000000107947 */ /* 0x000fec0003800000 */
.L_x_59:
[----:B------:R-:W-:-:S04]  /*3090*/  LOP3.LUT R13, R13, 0x80000000, RZ, 0xc0, !PT ;  /* 0x800000000d0d7812 */ /* 0x000fc800078ec0ff */
[----:B------:R-:W-:Y:S01]  /*30a0*/  LOP3.LUT R13, R13, 0x7f800000, RZ, 0xfc, !PT ;  /* 0x7f8000000d0d7812 */ /* 0x000fe200078efcff */
[----:B------:R-:W-:Y:S06]  /*30b0*/  BRA `(.L_x_60) ;  /* 0x0000000000047947 */ /* 0x000fec0003800000 */
.L_x_58:
[----:B------:R-:W-:-:S07]  /*30c0*/  LEA R13, R24, R13, 0x17 ;  /* 0x0000000d180d7211 */ /* 0x000fce00078eb8ff */
.L_x_60:
[----:B------:R-:W-:Y:S05]  /*30d0*/  BSYNC.RECONVERGENT B1 ;  /* 0x0000000000017941 */ /* 0x000fea0003800200 */
.L_x_57:
[----:B------:R-:W-:Y:S01]  /*30e0*/  MOV R0, R13 ;  /* 0x0000000d00007202 */ /* 0x000fe20000000f00 */
[----:B------:R-:W-:Y:S06]  /*30f0*/  BRA `(.L_x_61) ;  /* 0x0000000000207947 */ /* 0x000fec0003800000 */
.L_x_56:
[----:B------:R-:W-:-:S04]  /*3100*/  LOP3.LUT R0, R27, 0x80000000, R0, 0x48, !PT ;  /* 0x800000001b007812 */ /* 0x000fc800078e4800 */
[----:B------:R-:W-:Y:S01]  /*3110*/  LOP3.LUT R0, R0, 0x7f800000, RZ, 0xfc, !PT ;  /* 0x7f80000000007812 */ /* 0x000fe200078efcff */
[----:B------:R-:W-:Y:S06]  /*3120*/  BRA `(.L_x_61) ;  /* 0x0000000000147947 */ /* 0x000fec0003800000 */
.L_x_55:
[----:B------:R-:W-:Y:S01]  /*3130*/  LOP3.LUT R0, R27, 0x80000000, R0, 0x48, !PT ;  /* 0x800000001b007812 */ /* 0x000fe200078e4800 */
[----:B------:R-:W-:Y:S06]  /*3140*/  BRA `(.L_x_61) ;  /* 0x00000000000c7947 */ /* 0x000fec0003800000 */
.L_x_54:
[----:B------:R-:W0:Y:S01]  /*3150*/  MUFU.RSQ R0, -QNAN ;  /* 0xffc0000000007908 */ /* 0x000e220000001400 */
[----:B------:R-:W-:Y:S05]  /*3160*/  BRA `(.L_x_61) ;  /* 0x0000000000047947 */ /* 0x000fea0003800000 */
.L_x_53:
[----:B------:R-:W-:-:S07]  /*3170*/  FADD.FTZ R0, R0, R3 ;  /* 0x0000000300007221 */ /* 0x000fce0000010000 */
.L_x_61:
[----:B------:R-:W-:Y:S05]  /*3180*/  BSYNC.RECONVERGENT B0 ;  /* 0x0000000000007941 */ /* 0x000fea0003800200 */
.L_x_51:
[----:B------:R-:W-:-:S04]  /*3190*/  HFMA2 R11, -RZ, RZ, 0, 0 ;  /* 0x00000000ff0b7431 */ /* 0x000fc800000001ff */
[----:B0-----:R-:W-:Y:S05]  /*31a0*/  RET.REL.NODEC R10 `(_Z25instance_norm_fp16_kernelPK6__halfS1_S1_PS_iiii) ;  /* 0xffffffcc0a947950 */ /* 0x001fea0003c3ffff */
.L_x_62:
[----:B------:R-:W-:-:S00]  /*31b0*/  BRA `(.L_x_62) ;  /* 0xfffffffc00fc7947 */ /* 0x000fc0000383ffff */
[----:B------:R-:W-:-:S00]  /*31c0*/  NOP ;  /* 0x0000000000007918 */ /* 0x000fc00000000000 */
        /* <DEDUP_REMOVED lines=11> */
.L_x_64:


//--------------------- .nv.shared.reserved.0     --------------------------
	.section	.nv.shared.reserved.0,"aw",@nobits
	.weak		__nv_reservedSMEM_offset_0_alias
	.size		__nv_reservedSMEM_offset_0_alias, 0, 64
	.other		__nv_reservedSMEM_offset_0_alias,@"STO_CUDA_RESERVED_SHARED STV_DEFAULT"
__nv_reservedSMEM_offset_0_alias:
	.zero		0
	.zero		64


//--------------------- .nv.constant0._Z25instance_norm_fp16_kernelPK6__halfS1_S1_PS_iiii --------------------------
	.section	.nv.constant0._Z25instance_norm_fp16_kernelPK6__halfS1_S1_PS_iiii,"a",@progbits
	.sectionflags	@""
	.align	4
.nv.constant0._Z25instance_norm_fp16_kernelPK6__halfS1_S1_PS_iiii:
	.zero		944


//--------------------- SYMBOLS --------------------------

	.type		.nv.reservedSmem.offset0,@object
	.size		.nv.reservedSmem.offset0,0x4
